// auto-generated by cutlass_sweep.gemm — config: {"arch": "sm_90", "cluster_m": 2, "cluster_n": 2, "dtype": "fp16", "dtype_b": "fp16", "layout": "nt", "stages": 0, "tile_k": 64, "tile_m": 64, "tile_n": 64}
#include "cutlass/cutlass.h"
#include "cutlass/gemm/collective/collective_builder.hpp"
#include "cutlass/gemm/device/gemm_universal_adapter.h"
#include "cutlass/gemm/kernel/gemm_universal.hpp"
#include "cutlass/epilogue/collective/collective_builder.hpp"

using ElemA = cutlass::half_t;
using ElemB = cutlass::half_t;
using ElemCD = cutlass::half_t;
using Acc  = float;
using TileShape    = cute::Shape<cute::_64, cute::_64, cute::_64>;
using ClusterShape = cute::Shape<cute::_2, cute::_2, cute::_1>;

using CollectiveEpilogue = typename cutlass::epilogue::collective::CollectiveBuilder<
    cutlass::arch::Sm90, cutlass::arch::OpClassTensorOp,
    TileShape, ClusterShape,
    cutlass::epilogue::collective::EpilogueTileAuto,
    Acc, Acc,
    ElemCD, cutlass::layout::RowMajor, 128 / cutlass::sizeof_bits<ElemCD>::value,
    ElemCD, cutlass::layout::RowMajor, 128 / cutlass::sizeof_bits<ElemCD>::value,
    cutlass::epilogue::collective::EpilogueScheduleAuto
  >::CollectiveOp;

using CollectiveMainloop = typename cutlass::gemm::collective::CollectiveBuilder<
    cutlass::arch::Sm90, cutlass::arch::OpClassTensorOp,
    ElemA, cutlass::layout::RowMajor, 128 / cutlass::sizeof_bits<ElemA>::value,
    ElemB, cutlass::layout::ColumnMajor, 128 / cutlass::sizeof_bits<ElemB>::value,
    Acc,
    TileShape, ClusterShape,
    cutlass::gemm::collective::StageCountAutoCarveout<static_cast<int>(sizeof(typename CollectiveEpilogue::SharedStorage))>,
    cutlass::gemm::collective::KernelScheduleAuto
  >::CollectiveOp;

using GemmKernel = cutlass::gemm::kernel::GemmUniversal<
    cute::Shape<int,int,int,int>,
    CollectiveMainloop,
    CollectiveEpilogue
>;
using Gemm = cutlass::gemm::device::GemmUniversalAdapter<GemmKernel>;

// Force the device kernel symbol into the cubin without needing a host main.
auto* _anchor = &cutlass::device_kernel<GemmKernel>;


// ===== COMPILED SASS (sm_90a) =====

	.target	sm_90a

	.elftype	@"ET_EXEC"


//--------------------- .note.nv.tkinfo           --------------------------
	.section	.note.nv.tkinfo,"",@"SHT_NOTE"
	.sectionflags	@"SHF_NOTE_NV_TKINFO"
	.tkinfo
        /*0018*/ 	.word	0x00000002
        /*0030*/ 	.string	""
        /*0030*/ 	.string	"ptxas"
        /*0030*/ 	.string	"Cuda compilation tools, release 13.0, V13.0.88"
        /*0030*/ 	.string	"Build cuda_13.0.r13.0/compiler.36424714_0"
        /*0030*/ 	.string	"-arch sm_90a -m 64 "



//--------------------- .note.nv.cuinfo           --------------------------
	.section	.note.nv.cuinfo,"",@"SHT_NOTE"
	.sectionflags	@"SHF_NOTE_NV_CUINFO"
        /*0018*/ 	.short	0x0002
        /*001a*/ 	.short	0x005a
        /*001c*/ 	.short	0x0082
	.zero		2


//--------------------- .nv.info                  --------------------------
	.section	.nv.info,"",@"SHT_CUDA_INFO"
	.align	4


	//----- nvinfo : EIATTR_REGCOUNT
	.align		4
        /*0000*/ 	.byte	0x04, 0x2f
        /*0002*/ 	.short	(.L_15 - .L_14)
	.align		4
.L_14:
        /*0004*/ 	.word	index@(_ZN7cutlass13device_kernelINS_4gemm6kernel13GemmUniversalIN4cute5tupleIJiiiiEEENS1_10collective13CollectiveMmaINS1_34MainloopSm90TmaGmmaWarpSpecializedILi14ENS5_IJNS4_1CILi2EEESB_NSA_ILi1EEEEEENS1_32KernelTmaWarpSpecializedPingpongEEENS5_IJNSA_ILi64EEESG_SG_EEENS_6half_tENS5_IJlSC_lEEESI_SJ_NS4_8TiledMMAINS4_8MMA_AtomIJNS4_4SM904GMMA25MMA_64x64x16_F32F16F16_SSILNSN_5MajorE0ELSP_0ELNSN_7ScaleInE1ELSQ_1EEEEEENS4_6LayoutINS5_IJSC_SC_SC_EEENS5_IJNSA_ILi0EEESV_SV_EEEEENS5_IJNS4_10UnderscoreESY_SY_EEEEENS4_23SM90_TMA_LOAD_MULTICASTENS4_14ComposedLayoutINS4_7SwizzleILi3ELi4ELi3EEENS4_18smem_ptr_flag_bitsILi16EEENST_INS5_IJNSA_ILi8EEESG_EEENS5_IJSG_SC_EEEEEEEvNS4_8identityES11_S1B_vS1C_EENS_8epilogue10collective6detail29Sm90TmaWarpSpecializedAdapterINS1F_15DefaultEpilogueISI_SJ_SJ_NS1E_6thread17LinearCombinationISI_Li1EffLNS1J_9ScaleType4KindE0ELNS_15FloatRoundStyleE2ESI_EENS1_15EpilogueDefaultEEEEEvvEEEEvNT_6ParamsE)
        /*0008*/ 	.word	0x000000a8


	//----- nvinfo : EIATTR_FRAME_SIZE
	.align		4
.L_15:
        /*000c*/ 	.byte	0x04, 0x11
        /*000e*/ 	.short	(.L_17 - .L_16)
	.align		4
.L_16:
        /*0010*/ 	.word	index@(_ZN7cutlass13device_kernelINS_4gemm6kernel13GemmUniversalIN4cute5tupleIJiiiiEEENS1_10collective13CollectiveMmaINS1_34MainloopSm90TmaGmmaWarpSpecializedILi14ENS5_IJNS4_1CILi2EEESB_NSA_ILi1EEEEEENS1_32KernelTmaWarpSpecializedPingpongEEENS5_IJNSA_ILi64EEESG_SG_EEENS_6half_tENS5_IJlSC_lEEESI_SJ_NS4_8TiledMMAINS4_8MMA_AtomIJNS4_4SM904GMMA25MMA_64x64x16_F32F16F16_SSILNSN_5MajorE0ELSP_0ELNSN_7ScaleInE1ELSQ_1EEEEEENS4_6LayoutINS5_IJSC_SC_SC_EEENS5_IJNSA_ILi0EEESV_SV_EEEEENS5_IJNS4_10UnderscoreESY_SY_EEEEENS4_23SM90_TMA_LOAD_MULTICASTENS4_14ComposedLayoutINS4_7SwizzleILi3ELi4ELi3EEENS4_18smem_ptr_flag_bitsILi16EEENST_INS5_IJNSA_ILi8EEESG_EEENS5_IJSG_SC_EEEEEEEvNS4_8identityES11_S1B_vS1C_EENS_8epilogue10collective6detail29Sm90TmaWarpSpecializedAdapterINS1F_15DefaultEpilogueISI_SJ_SJ_NS1E_6thread17LinearCombinationISI_Li1EffLNS1J_9ScaleType4KindE0ELNS_15FloatRoundStyleE2ESI_EENS1_15EpilogueDefaultEEEEEvvEEEEvNT_6ParamsE)
        /*0014*/ 	.word	0x00000008


	//----- nvinfo : EIATTR_MIN_STACK_SIZE
	.align		4
.L_17:
        /*0018*/ 	.byte	0x04, 0x12
        /*001a*/ 	.short	(.L_19 - .L_18)
	.align		4
.L_18:
        /*001c*/ 	.word	index@(_ZN7cutlass13device_kernelINS_4gemm6kernel13GemmUniversalIN4cute5tupleIJiiiiEEENS1_10collective13CollectiveMmaINS1_34MainloopSm90TmaGmmaWarpSpecializedILi14ENS5_IJNS4_1CILi2EEESB_NSA_ILi1EEEEEENS1_32KernelTmaWarpSpecializedPingpongEEENS5_IJNSA_ILi64EEESG_SG_EEENS_6half_tENS5_IJlSC_lEEESI_SJ_NS4_8TiledMMAINS4_8MMA_AtomIJNS4_4SM904GMMA25MMA_64x64x16_F32F16F16_SSILNSN_5MajorE0ELSP_0ELNSN_7ScaleInE1ELSQ_1EEEEEENS4_6LayoutINS5_IJSC_SC_SC_EEENS5_IJNSA_ILi0EEESV_SV_EEEEENS5_IJNS4_10UnderscoreESY_SY_EEEEENS4_23SM90_TMA_LOAD_MULTICASTENS4_14ComposedLayoutINS4_7SwizzleILi3ELi4ELi3EEENS4_18smem_ptr_flag_bitsILi16EEENST_INS5_IJNSA_ILi8EEESG_EEENS5_IJSG_SC_EEEEEEEvNS4_8identityES11_S1B_vS1C_EENS_8epilogue10collective6detail29Sm90TmaWarpSpecializedAdapterINS1F_15DefaultEpilogueISI_SJ_SJ_NS1E_6thread17LinearCombinationISI_Li1EffLNS1J_9ScaleType4KindE0ELNS_15FloatRoundStyleE2ESI_EENS1_15EpilogueDefaultEEEEEvvEEEEvNT_6ParamsE)
        /*0020*/ 	.word	0x00000008
.L_19:


//--------------------- .nv.compat                --------------------------
	.section	.nv.compat,"",@"SHT_CUDA_COMPAT_INFO"
	.align	4
        /*0000*/ 	.byte	0x02, 0x09, 0x01, 0x00, 0x02, 0x02, 0x04, 0x00, 0x02, 0x05, 0x05, 0x00, 0x03, 0x07, 0x01, 0x01
        /*0010*/ 	.byte	0x02, 0x03, 0x01, 0x00, 0x02, 0x06, 0x01, 0x00, 0x04, 0x0b, 0x08, 0x00, 0x00, 0x00, 0x00, 0x00
        /*0020*/ 	.byte	0x00, 0x00, 0x00, 0x00


//--------------------- .nv.info._ZN7cutlass13device_kernelINS_4gemm6kernel13GemmUniversalIN4cute5tupleIJiiiiEEENS1_10collective13CollectiveMmaINS1_34MainloopSm90TmaGmmaWarpSpecializedILi14ENS5_IJNS4_1CILi2EEESB_NSA_ILi1EEEEEENS1_32KernelTmaWarpSpecializedPingpongEEENS5_IJNSA_ILi64EEESG_SG_EEENS_6half_tENS5_IJlSC_lEEESI_SJ_NS4_8TiledMMAINS4_8MMA_AtomIJNS4_4SM904GMMA25MMA_64x64x16_F32F16F16_SSILNSN_5MajorE0ELSP_0ELNSN_7ScaleInE1ELSQ_1EEEEEENS4_6LayoutINS5_IJSC_SC_SC_EEENS5_IJNSA_ILi0EEESV_SV_EEEEENS5_IJNS4_10UnderscoreESY_SY_EEEEENS4_23SM90_TMA_LOAD_MULTICASTENS4_14ComposedLayoutINS4_7SwizzleILi3ELi4ELi3EEENS4_18smem_ptr_flag_bitsILi16EEENST_INS5_IJNSA_ILi8EEESG_EEENS5_IJSG_SC_EEEEEEEvNS4_8identityES11_S1B_vS1C_EENS_8epilogue10collective6detail29Sm90TmaWarpSpecializedAdapterINS1F_15DefaultEpilogueISI_SJ_SJ_NS1E_6thread17LinearCombinationISI_Li1EffLNS1J_9ScaleType4KindE0ELNS_15FloatRoundStyleE2ESI_EENS1_15EpilogueDefaultEEEEEvvEEEEvNT_6ParamsE --------------------------
	.section	.nv.info._ZN7cutlass13device_kernelINS_4gemm6kernel13GemmUniversalIN4cute5tupleIJiiiiEEENS1_10collective13CollectiveMmaINS1_34MainloopSm90TmaGmmaWarpSpecializedILi14ENS5_IJNS4_1CILi2EEESB_NSA_ILi1EEEEEENS1_32KernelTmaWarpSpecializedPingpongEEENS5_IJNSA_ILi64EEESG_SG_EEENS_6half_tENS5_IJlSC_lEEESI_SJ_NS4_8TiledMMAINS4_8MMA_AtomIJNS4_4SM904GMMA25MMA_64x64x16_F32F16F16_SSILNSN_5MajorE0ELSP_0ELNSN_7ScaleInE1ELSQ_1EEEEEENS4_6LayoutINS5_IJSC_SC_SC_EEENS5_IJNSA_ILi0EEESV_SV_EEEEENS5_IJNS4_10UnderscoreESY_SY_EEEEENS4_23SM90_TMA_LOAD_MULTICASTENS4_14ComposedLayoutINS4_7SwizzleILi3ELi4ELi3EEENS4_18smem_ptr_flag_bitsILi16EEENST_INS5_IJNSA_ILi8EEESG_EEENS5_IJSG_SC_EEEEEEEvNS4_8identityES11_S1B_vS1C_EENS_8epilogue10collective6detail29Sm90TmaWarpSpecializedAdapterINS1F_15DefaultEpilogueISI_SJ_SJ_NS1E_6thread17LinearCombinationISI_Li1EffLNS1J_9ScaleType4KindE0ELNS_15FloatRoundStyleE2ESI_EENS1_15EpilogueDefaultEEEEEvvEEEEvNT_6ParamsE,"",@"SHT_CUDA_INFO"
	.sectionflags	@""
	.align	4


	//----- nvinfo : EIATTR_CUDA_API_VERSION
	.align		4
        /*0000*/ 	.byte	0x04, 0x37
        /*0002*/ 	.short	(.L_21 - .L_20)
.L_20:
        /*0004*/ 	.word	0x00000082


	//----- nvinfo : EIATTR_KPARAM_INFO
	.align		4
.L_21:
        /*0008*/ 	.byte	0x04, 0x17
        /*000a*/ 	.short	(.L_23 - .L_22)
.L_22:
        /*000c*/ 	.word	0x00000000
        /*0010*/ 	.short	0x0000
        /*0012*/ 	.short	0x0070
        /*0014*/ 	.byte	0x00, 0xf0, 0x01, 0x10


	//----- nvinfo : EIATTR_SPARSE_MMA_MASK
	.align		4
.L_23:
        /*0018*/ 	.byte	0x03, 0x50
        /*001a*/ 	.short	0x0000


	//----- nvinfo : EIATTR_MAXREG_COUNT
	.align		4
        /*001c*/ 	.byte	0x03, 0x1b
        /*001e*/ 	.short	0x00a8


	//----- nvinfo : EIATTR_NUM_BARRIERS
	.align		4
        /*0020*/ 	.byte	0x02, 0x4c
        /*0022*/ 	.byte	0x01
	.zero		1


	//----- nvinfo : EIATTR_EXTERNS
	.align		4
        /*0024*/ 	.byte	0x04, 0x0f
        /*0026*/ 	.short	(.L_25 - .L_24)


	//   ....[0]....
	.align		4
.L_24:
        /*0028*/ 	.word	index@(__assertfail)


	//----- nvinfo : EIATTR_ANNOTATIONS
	.align		4
.L_25:
        /*002c*/ 	.byte	0x04, 0x55
        /*002e*/ 	.short	(.L_27 - .L_26)


	//   ....[0]....
.L_26:
        /*0030*/ 	.word	0x00000001
        /*0034*/ 	.byte	0x20, 0x0f, 0x00, 0x00, 0x01, 0x00, 0x00, 0x00, 0x50, 0x47, 0x00, 0x00, 0x01, 0x00, 0x00, 0x00
        /*0044*/ 	.byte	0xd0, 0x54, 0x00, 0x00


	//----- nvinfo : EIATTR_MERCURY_ISA_VERSION
	.align		4
.L_27:
        /*0048*/ 	.byte	0x03, 0x5f
        /*004a*/ 	.short	0x0101


	//----- nvinfo : EIATTR_INT_WARP_WIDE_INSTR_OFFSETS
	.align		4
        /*004c*/ 	.byte	0x04, 0x31
        /*004e*/ 	.short	(.L_29 - .L_28)


	//   ....[0]....
.L_28:
        /*0050*/ 	.word	0x000006a0


	//   ....[1]....
        /*0054*/ 	.word	0x000006d0


	//   ....[2]....
        /*0058*/ 	.word	0x00000710


	//   ....[3]....
        /*005c*/ 	.word	0x00000840


	//   ....[4]....
        /*0060*/ 	.word	0x00000850


	//   ....[5]....
        /*0064*/ 	.word	0x00000860


	//   ....[6]....
        /*0068*/ 	.word	0x00000900


	//   ....[7]....
        /*006c*/ 	.word	0x00000940


	//----- nvinfo : EIATTR_COOP_GROUP_MASK_REGIDS
	.align		4
.L_29:
        /*0070*/ 	.byte	0x04, 0x29
        /*0072*/ 	.short	(.L_31 - .L_30)


	//   ....[0]....
.L_30:
        /*0074*/ 	.word	0xffffffff


	//   ....[1]....
        /*0078*/ 	.word	0xffffffff


	//   ....[2]....
        /*007c*/ 	.word	0xffffffff


	//   ....[3]....
        /*0080*/ 	.word	0xffffffff


	//   ....[4]....
        /*0084*/ 	.word	0xffffffff


	//   ....[5]....
        /*0088*/ 	.word	0xffffffff


	//   ....[6]....
        /*008c*/ 	.word	0xffffffff


	//----- nvinfo : EIATTR_COOP_GROUP_INSTR_OFFSETS
	.align		4
.L_31:
        /*0090*/ 	.byte	0x04, 0x28
        /*0092*/ 	.short	(.L_33 - .L_32)


	//   ....[0]....
.L_32:
        /*0094*/ 	.word	0x00000070


	//   ....[1]....
        /*0098*/ 	.word	0x00000080


	//   ....[2]....
        /*009c*/ 	.word	0x00000140


	//   ....[3]....
        /*00a0*/ 	.word	0x00000460


	//   ....[4]....
        /*00a4*/ 	.word	0x000004a0


	//   ....[5]....
        /*00a8*/ 	.word	0x00000880


	//   ....[6]....
        /*00ac*/ 	.word	0x00000ac0


	//----- nvinfo : EIATTR_REG_RECONFIG
	.align		4
.L_33:
        /*00b0*/ 	.byte	0x01, 0x54
	.zero		2


	//----- nvinfo : EIATTR_SYSCALL_OFFSETS
	.align		4
        /*00b4*/ 	.byte	0x04, 0x46
        /*00b6*/ 	.short	(.L_35 - .L_34)


	//   ....[0]....
.L_34:
        /*00b8*/ 	.word	0x000019e0


	//----- nvinfo : EIATTR_MBARRIER_INSTR_OFFSETS
	.align		4
.L_35:
        /*00bc*/ 	.byte	0x04, 0x39
        /*00be*/ 	.short	(.L_37 - .L_36)


	//   ....[0]....
.L_36:
        /*00c0*/ 	.word	0x00000280
        /*00c4*/ 	.word	0x000000ff
        /*00c8*/ 	.word	0x00000000
        /*00cc*/ 	.short	0x0100
        /*00ce*/ 	.byte	0x08
	.zero		1


	//   ....[1]....
        /*00d0*/ 	.word	0x00000290
        /*00d4*/ 	.word	0x000000ff
        /*00d8*/ 	.word	0x00000070
        /*00dc*/ 	.short	0x0100
        /*00de*/ 	.byte	0x08
	.zero		1


	//   ....[2]....
        /*00e0*/ 	.word	0x000002a0
        /*00e4*/ 	.word	0x000000ff
        /*00e8*/ 	.word	0x00000008
        /*00ec*/ 	.short	0x0100
        /*00ee*/ 	.byte	0x08
	.zero		1


	//   ....[3]....
        /*00f0*/ 	.word	0x000002b0
        /*00f4*/ 	.word	0x000000ff
        /*00f8*/ 	.word	0x00000078
        /*00fc*/ 	.short	0x0100
        /*00fe*/ 	.byte	0x08
	.zero		1


	//   ....[4]....
        /*0100*/ 	.word	0x000002c0
        /*0104*/ 	.word	0x000000ff
        /*0108*/ 	.word	0x00000010
        /*010c*/ 	.short	0x0100
        /*010e*/ 	.byte	0x08
	.zero		1


	//   ....[5]....
        /*0110*/ 	.word	0x000002d0
        /*0114*/ 	.word	0x000000ff
        /*0118*/ 	.word	0x00000080
        /*011c*/ 	.short	0x0100
        /*011e*/ 	.byte	0x08
	.zero		1


	//   ....[6]....
        /*0120*/ 	.word	0x000002e0
        /*0124*/ 	.word	0x000000ff
        /*0128*/ 	.word	0x00000018
        /*012c*/ 	.short	0x0100
        /*012e*/ 	.byte	0x08
	.zero		1


	//   ....[7]....
        /*0130*/ 	.word	0x000002f0
        /*0134*/ 	.word	0x000000ff
        /*0138*/ 	.word	0x00000088
        /*013c*/ 	.short	0x0100
        /*013e*/ 	.byte	0x08
	.zero		1


	//   ....[8]....
        /*0140*/ 	.word	0x00000300
        /*0144*/ 	.word	0x000000ff
        /*0148*/ 	.word	0x00000020
        /*014c*/ 	.short	0x0100
        /*014e*/ 	.byte	0x08
	.zero		1


	//   ....[9]....
        /*0150*/ 	.word	0x00000310
        /*0154*/ 	.word	0x000000ff
        /*0158*/ 	.word	0x00000090
        /*015c*/ 	.short	0x0100
        /*015e*/ 	.byte	0x08
	.zero		1


	//   ....[10]....
        /*0160*/ 	.word	0x00000320
        /*0164*/ 	.word	0x000000ff
        /*0168*/ 	.word	0x00000028
        /*016c*/ 	.short	0x0100
        /*016e*/ 	.byte	0x08
	.zero		1


	//   ....[11]....
        /*0170*/ 	.word	0x00000330
        /*0174*/ 	.word	0x000000ff
        /*0178*/ 	.word	0x00000098
        /*017c*/ 	.short	0x0100
        /*017e*/ 	.byte	0x08
	.zero		1


	//   ....[12]....
        /*0180*/ 	.word	0x00000340
        /*0184*/ 	.word	0x000000ff
        /*0188*/ 	.word	0x00000030
        /*018c*/ 	.short	0x0100
        /*018e*/ 	.byte	0x08
	.zero		1


	//   ....[13]....
        /*0190*/ 	.word	0x00000350
        /*0194*/ 	.word	0x000000ff
        /*0198*/ 	.word	0x000000a0
        /*019c*/ 	.short	0x0100
        /*019e*/ 	.byte	0x08
	.zero		1


	//   ....[14]....
        /*01a0*/ 	.word	0x00000360
        /*01a4*/ 	.word	0x000000ff
        /*01a8*/ 	.word	0x00000038
        /*01ac*/ 	.short	0x0100
        /*01ae*/ 	.byte	0x08
	.zero		1


	//   ....[15]....
        /*01b0*/ 	.word	0x00000370
        /*01b4*/ 	.word	0x000000ff
        /*01b8*/ 	.word	0x000000a8
        /*01bc*/ 	.short	0x0100
        /*01be*/ 	.byte	0x08
	.zero		1


	//   ....[16]....
        /*01c0*/ 	.word	0x00000380
        /*01c4*/ 	.word	0x000000ff
        /*01c8*/ 	.word	0x00000040
        /*01cc*/ 	.short	0x0100
        /*01ce*/ 	.byte	0x08
	.zero		1


	//   ....[17]....
        /*01d0*/ 	.word	0x00000390
        /*01d4*/ 	.word	0x000000ff
        /*01d8*/ 	.word	0x000000b0
        /*01dc*/ 	.short	0x0100
        /*01de*/ 	.byte	0x08
	.zero		1


	//   ....[18]....
        /*01e0*/ 	.word	0x000003a0
        /*01e4*/ 	.word	0x000000ff
        /*01e8*/ 	.word	0x00000048
        /*01ec*/ 	.short	0x0100
        /*01ee*/ 	.byte	0x08
	.zero		1


	//   ....[19]....
        /*01f0*/ 	.word	0x000003b0
        /*01f4*/ 	.word	0x000000ff
        /*01f8*/ 	.word	0x000000b8
        /*01fc*/ 	.short	0x0100
        /*01fe*/ 	.byte	0x08
	.zero		1


	//   ....[20]....
        /*0200*/ 	.word	0x000003c0
        /*0204*/ 	.word	0x000000ff
        /*0208*/ 	.word	0x00000050
        /*020c*/ 	.short	0x0100
        /*020e*/ 	.byte	0x08
	.zero		1


	//   ....[21]....
        /*0210*/ 	.word	0x000003d0
        /*0214*/ 	.word	0x000000ff
        /*0218*/ 	.word	0x000000c0
        /*021c*/ 	.short	0x0100
        /*021e*/ 	.byte	0x08
	.zero		1


	//   ....[22]....
        /*0220*/ 	.word	0x000003e0
        /*0224*/ 	.word	0x000000ff
        /*0228*/ 	.word	0x00000058
        /*022c*/ 	.short	0x0100
        /*022e*/ 	.byte	0x08
	.zero		1


	//   ....[23]....
        /*0230*/ 	.word	0x000003f0
        /*0234*/ 	.word	0x000000ff
        /*0238*/ 	.word	0x000000c8
        /*023c*/ 	.short	0x0100
        /*023e*/ 	.byte	0x08
	.zero		1


	//   ....[24]....
        /*0240*/ 	.word	0x00000400
        /*0244*/ 	.word	0x000000ff
        /*0248*/ 	.word	0x00000060
        /*024c*/ 	.short	0x0100
        /*024e*/ 	.byte	0x08
	.zero		1


	//   ....[25]....
        /*0250*/ 	.word	0x00000410
        /*0254*/ 	.word	0x000000ff
        /*0258*/ 	.word	0x000000d0
        /*025c*/ 	.short	0x0100
        /*025e*/ 	.byte	0x08
	.zero		1


	//   ....[26]....
        /*0260*/ 	.word	0x00000420
        /*0264*/ 	.word	0x000000ff
        /*0268*/ 	.word	0x00000068
        /*026c*/ 	.short	0x0100
        /*026e*/ 	.byte	0x08
	.zero		1


	//   ....[27]....
        /*0270*/ 	.word	0x00000430
        /*0274*/ 	.word	0x000000ff
        /*0278*/ 	.word	0x000000d8
        /*027c*/ 	.short	0x0100
        /*027e*/ 	.byte	0x08
	.zero		1


	//   ....[28]....
        /*0280*/ 	.word	0x00000970
        /*0284*/ 	.word	0x000000ff
        /*0288*/ 	.word	0x00000110
        /*028c*/ 	.short	0x0100
        /*028e*/ 	.byte	0x08
	.zero		1


	//   ....[29]....
        /*0290*/ 	.word	0x00000a00
        /*0294*/ 	.word	0x000000ff
        /*0298*/ 	.word	0x00000118
        /*029c*/ 	.short	0x0100
        /*029e*/ 	.byte	0x08
	.zero		1


	//   ....[30]....
        /*02a0*/ 	.word	0x00000a40
        /*02a4*/ 	.word	0x000000ff
        /*02a8*/ 	.word	0x000000f0
        /*02ac*/ 	.short	0x0100
        /*02ae*/ 	.byte	0x09
	.zero		1


	//   ....[31]....
        /*02b0*/ 	.word	0x00000a50
        /*02b4*/ 	.word	0x000000ff
        /*02b8*/ 	.word	0x000000f8
        /*02bc*/ 	.short	0x0100
        /*02be*/ 	.byte	0x09
	.zero		1


	//   ....[32]....
        /*02c0*/ 	.word	0x00000a60
        /*02c4*/ 	.word	0x000000ff
        /*02c8*/ 	.word	0x00000100
        /*02cc*/ 	.short	0x0100
        /*02ce*/ 	.byte	0x09
	.zero		1


	//   ....[33]....
        /*02d0*/ 	.word	0x00000a70
        /*02d4*/ 	.word	0x000000ff
        /*02d8*/ 	.word	0x00000108
        /*02dc*/ 	.short	0x0100
        /*02de*/ 	.byte	0x09
	.zero		1


	//   ....[34]....
        /*02e0*/ 	.word	0x000018c0
        /*02e4*/ 	.word	0x0000003f
        /*02e8*/ 	.word	0x00000000
        /*02ec*/ 	.short	0x010a
        /*02ee*/ 	.byte	0x2a
	.zero		1


	//   ....[35]....
        /*02f0*/ 	.word	0x00001a60
        /*02f4*/ 	.word	0x00000003
        /*02f8*/ 	.word	0x00000000
        /*02fc*/ 	.short	0x010a
        /*02fe*/ 	.byte	0x3f
	.zero		1


	//   ....[36]....
        /*0300*/ 	.word	0x00001aa0
        /*0304*/ 	.word	0x00000003
        /*0308*/ 	.word	0x00000000
        /*030c*/ 	.short	0x010a
        /*030e*/ 	.byte	0x3f
	.zero		1


	//   ....[37]....
        /*0310*/ 	.word	0x00001da0
        /*0314*/ 	.word	0x000000ff
        /*0318*/ 	.word	0x00000000
        /*031c*/ 	.short	0x010a
        /*031e*/ 	.byte	0x04
	.zero		1


	//   ....[38]....
        /*0320*/ 	.word	0x00001de0
        /*0324*/ 	.word	0x000000ff
        /*0328*/ 	.word	0x00000000
        /*032c*/ 	.short	0x010a
        /*032e*/ 	.byte	0x04
	.zero		1


	//   ....[39]....
        /*0330*/ 	.word	0x00002040
        /*0334*/ 	.word	0x00000005
        /*0338*/ 	.word	0x00000000
        /*033c*/ 	.short	0x0101
        /*033e*/ 	.byte	0x3f
	.zero		1


	//   ....[40]....
        /*0340*/ 	.word	0x00002140
        /*0344*/ 	.word	0x00000040
        /*0348*/ 	.word	0x00000000
        /*034c*/ 	.short	0x0101
        /*034e*/ 	.byte	0x2f
	.zero		1


	//   ....[41]....
        /*0350*/ 	.word	0x00002260
        /*0354*/ 	.word	0x00000000
        /*0358*/ 	.word	0x00000000
        /*035c*/ 	.short	0x0101
        /*035e*/ 	.byte	0x3f
	.zero		1


	//   ....[42]....
        /*0360*/ 	.word	0x00002320
        /*0364*/ 	.word	0x0000003f
        /*0368*/ 	.word	0x00000010
        /*036c*/ 	.short	0x010a
        /*036e*/ 	.byte	0x2a
	.zero		1


	//   ....[43]....
        /*0370*/ 	.word	0x00004770
        /*0374*/ 	.word	0x00000042
        /*0378*/ 	.word	0x00000000
        /*037c*/ 	.short	0x0101
        /*037e*/ 	.byte	0x2f
	.zero		1


	//   ....[44]....
        /*0380*/ 	.word	0x000051e0
        /*0384*/ 	.word	0x0000000a
        /*0388*/ 	.word	0x00000070
        /*038c*/ 	.short	0x010a
        /*038e*/ 	.byte	0x3f
	.zero		1


	//   ....[45]....
        /*0390*/ 	.word	0x000055e0
        /*0394*/ 	.word	0x00000008
        /*0398*/ 	.word	0x00000118
        /*039c*/ 	.short	0x0101
        /*039e*/ 	.byte	0x3f
	.zero		1


	//   ....[46]....
        /*03a0*/ 	.word	0x00005d70
        /*03a4*/ 	.word	0x00000009
        /*03a8*/ 	.word	0x00000000
        /*03ac*/ 	.short	0x010a
        /*03ae*/ 	.byte	0x3f
	.zero		1


	//   ....[47]....
        /*03b0*/ 	.word	0x00005df0
        /*03b4*/ 	.word	0x00000008
        /*03b8*/ 	.word	0x00000000
        /*03bc*/ 	.short	0x010a
        /*03be*/ 	.byte	0x3f
	.zero		1


	//   ....[48]....
        /*03c0*/ 	.word	0x00005e80
        /*03c4*/ 	.word	0x00000009
        /*03c8*/ 	.word	0x00000000
        /*03cc*/ 	.short	0x010a
        /*03ce*/ 	.byte	0x3f
	.zero		1


	//   ....[49]....
        /*03d0*/ 	.word	0x00005f10
        /*03d4*/ 	.word	0x00000008
        /*03d8*/ 	.word	0x00000000
        /*03dc*/ 	.short	0x010a
        /*03de*/ 	.byte	0x3f
	.zero		1


	//   ....[50]....
        /*03e0*/ 	.word	0x00005fa0
        /*03e4*/ 	.word	0x00000009
        /*03e8*/ 	.word	0x00000000
        /*03ec*/ 	.short	0x010a
        /*03ee*/ 	.byte	0x3f
	.zero		1


	//   ....[51]....
        /*03f0*/ 	.word	0x00006030
        /*03f4*/ 	.word	0x00000008
        /*03f8*/ 	.word	0x00000000
        /*03fc*/ 	.short	0x010a
        /*03fe*/ 	.byte	0x3f
	.zero		1


	//   ....[52]....
        /*0400*/ 	.word	0x000060c0
        /*0404*/ 	.word	0x00000009
        /*0408*/ 	.word	0x00000000
        /*040c*/ 	.short	0x010a
        /*040e*/ 	.byte	0x3f
	.zero		1


	//   ....[53]....
        /*0410*/ 	.word	0x00006150
        /*0414*/ 	.word	0x00000008
        /*0418*/ 	.word	0x00000000
        /*041c*/ 	.short	0x010a
        /*041e*/ 	.byte	0x3f
	.zero		1


	//   ....[54]....
        /*0420*/ 	.word	0x000061e0
        /*0424*/ 	.word	0x00000009
        /*0428*/ 	.word	0x00000000
        /*042c*/ 	.short	0x010a
        /*042e*/ 	.byte	0x3f
	.zero		1


	//   ....[55]....
        /*0430*/ 	.word	0x00006270
        /*0434*/ 	.word	0x00000008
        /*0438*/ 	.word	0x00000000
        /*043c*/ 	.short	0x010a
        /*043e*/ 	.byte	0x3f
	.zero		1


	//   ....[56]....
        /*0440*/ 	.word	0x00006300
        /*0444*/ 	.word	0x00000009
        /*0448*/ 	.word	0x00000000
        /*044c*/ 	.short	0x010a
        /*044e*/ 	.byte	0x3f
	.zero		1


	//   ....[57]....
        /*0450*/ 	.word	0x00006390
        /*0454*/ 	.word	0x00000008
        /*0458*/ 	.word	0x00000000
        /*045c*/ 	.short	0x010a
        /*045e*/ 	.byte	0x3f
	.zero		1


	//   ....[58]....
        /*0460*/ 	.word	0x00006420
        /*0464*/ 	.word	0x0000000b
        /*0468*/ 	.word	0x00000000
        /*046c*/ 	.short	0x010a
        /*046e*/ 	.byte	0x3f
	.zero		1


	//   ....[59]....
        /*0470*/ 	.word	0x000064b0
        /*0474*/ 	.word	0x00000003
        /*0478*/ 	.word	0x00000000
        /*047c*/ 	.short	0x010a
        /*047e*/ 	.byte	0x3f
	.zero		1


	//   ....[60]....
        /*0480*/ 	.word	0x00006510
        /*0484*/ 	.word	0x00000041
        /*0488*/ 	.word	0x00000000
        /*048c*/ 	.short	0x010a
        /*048e*/ 	.byte	0x3f
	.zero		1


	//   ....[61]....
        /*0490*/ 	.word	0x00006560
        /*0494*/ 	.word	0x00000003
        /*0498*/ 	.word	0x00000000
        /*049c*/ 	.short	0x010a
        /*049e*/ 	.byte	0x3f
	.zero		1


	//   ....[62]....
        /*04a0*/ 	.word	0x000065c0
        /*04a4*/ 	.word	0x00000005
        /*04a8*/ 	.word	0x00000000
        /*04ac*/ 	.short	0x010a
        /*04ae*/ 	.byte	0x3f
	.zero		1


	//   ....[63]....
        /*04b0*/ 	.word	0x00006610
        /*04b4*/ 	.word	0x00000041
        /*04b8*/ 	.word	0x00000010
        /*04bc*/ 	.short	0x010a
        /*04be*/ 	.byte	0x3f
	.zero		1


	//   ....[64]....
        /*04c0*/ 	.word	0x000066e0
        /*04c4*/ 	.word	0x0000000a
        /*04c8*/ 	.word	0x00000070
        /*04cc*/ 	.short	0x010a
        /*04ce*/ 	.byte	0x3f
	.zero		1


	//   ....[65]....
        /*04d0*/ 	.word	0x000067b0
        /*04d4*/ 	.word	0x00000009
        /*04d8*/ 	.word	0x00000000
        /*04dc*/ 	.short	0x010a
        /*04de*/ 	.byte	0x3f
	.zero		1


	//   ....[66]....
        /*04e0*/ 	.word	0x00006800
        /*04e4*/ 	.word	0x00000008
        /*04e8*/ 	.word	0x00000000
        /*04ec*/ 	.short	0x010a
        /*04ee*/ 	.byte	0x3f
	.zero		1


	//   ....[67]....
        /*04f0*/ 	.word	0x00006850
        /*04f4*/ 	.word	0x00000009
        /*04f8*/ 	.word	0x00000000
        /*04fc*/ 	.short	0x010a
        /*04fe*/ 	.byte	0x3f
	.zero		1


	//   ....[68]....
        /*0500*/ 	.word	0x000068a0
        /*0504*/ 	.word	0x00000008
        /*0508*/ 	.word	0x00000000
        /*050c*/ 	.short	0x010a
        /*050e*/ 	.byte	0x3f
	.zero		1


	//   ....[69]....
        /*0510*/ 	.word	0x000068f0
        /*0514*/ 	.word	0x00000009
        /*0518*/ 	.word	0x00000000
        /*051c*/ 	.short	0x010a
        /*051e*/ 	.byte	0x3f
	.zero		1


	//   ....[70]....
        /*0520*/ 	.word	0x00006940
        /*0524*/ 	.word	0x00000008
        /*0528*/ 	.word	0x00000000
        /*052c*/ 	.short	0x010a
        /*052e*/ 	.byte	0x3f
	.zero		1


	//   ....[71]....
        /*0530*/ 	.word	0x00006990
        /*0534*/ 	.word	0x00000009
        /*0538*/ 	.word	0x00000000
        /*053c*/ 	.short	0x010a
        /*053e*/ 	.byte	0x3f
	.zero		1


	//   ....[72]....
        /*0540*/ 	.word	0x000069e0
        /*0544*/ 	.word	0x00000008
        /*0548*/ 	.word	0x00000000
        /*054c*/ 	.short	0x010a
        /*054e*/ 	.byte	0x3f
	.zero		1


	//   ....[73]....
        /*0550*/ 	.word	0x00006a30
        /*0554*/ 	.word	0x00000009
        /*0558*/ 	.word	0x00000000
        /*055c*/ 	.short	0x010a
        /*055e*/ 	.byte	0x3f
	.zero		1


	//   ....[74]....
        /*0560*/ 	.word	0x00006a80
        /*0564*/ 	.word	0x00000008
        /*0568*/ 	.word	0x00000000
        /*056c*/ 	.short	0x010a
        /*056e*/ 	.byte	0x3f
	.zero		1


	//   ....[75]....
        /*0570*/ 	.word	0x00006ad0
        /*0574*/ 	.word	0x00000009
        /*0578*/ 	.word	0x00000000
        /*057c*/ 	.short	0x010a
        /*057e*/ 	.byte	0x3f
	.zero		1


	//   ....[76]....
        /*0580*/ 	.word	0x00006b20
        /*0584*/ 	.word	0x00000008
        /*0588*/ 	.word	0x00000000
        /*058c*/ 	.short	0x010a
        /*058e*/ 	.byte	0x3f
	.zero		1


	//   ....[77]....
        /*0590*/ 	.word	0x00006b70
        /*0594*/ 	.word	0x0000000b
        /*0598*/ 	.word	0x00000000
        /*059c*/ 	.short	0x010a
        /*059e*/ 	.byte	0x3f
	.zero		1


	//----- nvinfo : EIATTR_NUM_MBARRIERS
	.align		4
.L_37:
        /*05a0*/ 	.byte	0x03, 0x38
        /*05a2*/ 	.short	0x0022


	//----- nvinfo : EIATTR_EXIT_INSTR_OFFSETS
	.align		4
        /*05a4*/ 	.byte	0x04, 0x1c
        /*05a6*/ 	.short	(.L_39 - .L_38)


	//   ....[0]....
.L_38:
        /*05a8*/ 	.word	0x00001570


	//   ....[1]....
        /*05ac*/ 	.word	0x000015d0


	//   ....[2]....
        /*05b0*/ 	.word	0x00004e00


	//   ....[3]....
        /*05b4*/ 	.word	0x00004e30


	//   ....[4]....
        /*05b8*/ 	.word	0x00006500


	//----- nvinfo : EIATTR_MAX_THREADS
	.align		4
.L_39:
        /*05bc*/ 	.byte	0x04, 0x05
        /*05be*/ 	.short	(.L_41 - .L_40)
.L_40:
        /*05c0*/ 	.word	0x00000180
        /*05c4*/ 	.word	0x00000001
        /*05c8*/ 	.word	0x00000001


	//----- nvinfo : EIATTR_CRS_STACK_SIZE
	.align		4
.L_41:
        /*05cc*/ 	.byte	0x04, 0x1e
        /*05ce*/ 	.short	(.L_43 - .L_42)
.L_42:
        /*05d0*/ 	.word	0x00000000


	//----- nvinfo : EIATTR_CBANK_PARAM_SIZE
	.align		4
.L_43:
        /*05d4*/ 	.byte	0x03, 0x19
        /*05d6*/ 	.short	0x0470


	//----- nvinfo : EIATTR_PARAM_CBANK
	.align		4
        /*05d8*/ 	.byte	0x04, 0x0a
        /*05da*/ 	.short	(.L_45 - .L_44)
	.align		4
.L_44:
        /*05dc*/ 	.word	index@(.nv.constant0._ZN7cutlass13device_kernelINS_4gemm6kernel13GemmUniversalIN4cute5tupleIJiiiiEEENS1_10collective13CollectiveMmaINS1_34MainloopSm90TmaGmmaWarpSpecializedILi14ENS5_IJNS4_1CILi2EEESB_NSA_ILi1EEEEEENS1_32KernelTmaWarpSpecializedPingpongEEENS5_IJNSA_ILi64EEESG_SG_EEENS_6half_tENS5_IJlSC_lEEESI_SJ_NS4_8TiledMMAINS4_8MMA_AtomIJNS4_4SM904GMMA25MMA_64x64x16_F32F16F16_SSILNSN_5MajorE0ELSP_0ELNSN_7ScaleInE1ELSQ_1EEEEEENS4_6LayoutINS5_IJSC_SC_SC_EEENS5_IJNSA_ILi0EEESV_SV_EEEEENS5_IJNS4_10UnderscoreESY_SY_EEEEENS4_23SM90_TMA_LOAD_MULTICASTENS4_14ComposedLayoutINS4_7SwizzleILi3ELi4ELi3EEENS4_18smem_ptr_flag_bitsILi16EEENST_INS5_IJNSA_ILi8EEESG_EEENS5_IJSG_SC_EEEEEEEvNS4_8identityES11_S1B_vS1C_EENS_8epilogue10collective6detail29Sm90TmaWarpSpecializedAdapterINS1F_15DefaultEpilogueISI_SJ_SJ_NS1E_6thread17LinearCombinationISI_Li1EffLNS1J_9ScaleType4KindE0ELNS_15FloatRoundStyleE2ESI_EENS1_15EpilogueDefaultEEEEEvvEEEEvNT_6ParamsE)
        /*05e0*/ 	.short	0x0210
        /*05e2*/ 	.short	0x0470


	//----- nvinfo : EIATTR_SW_WAR
	.align		4
.L_45:
        /*05e4*/ 	.byte	0x04, 0x36
        /*05e6*/ 	.short	(.L_47 - .L_46)
.L_46:
        /*05e8*/ 	.word	0x00000008
.L_47:


//--------------------- .nv.callgraph             --------------------------
	.section	.nv.callgraph,"",@"SHT_CUDA_CALLGRAPH"
	.align	4
	.sectionentsize	8
	.align		4
        /*0000*/ 	.word	0x00000000
	.align		4
        /*0004*/ 	.word	0xffffffff
	.align		4
        /*0008*/ 	.word	index@(_ZN7cutlass13device_kernelINS_4gemm6kernel13GemmUniversalIN4cute5tupleIJiiiiEEENS1_10collective13CollectiveMmaINS1_34MainloopSm90TmaGmmaWarpSpecializedILi14ENS5_IJNS4_1CILi2EEESB_NSA_ILi1EEEEEENS1_32KernelTmaWarpSpecializedPingpongEEENS5_IJNSA_ILi64EEESG_SG_EEENS_6half_tENS5_IJlSC_lEEESI_SJ_NS4_8TiledMMAINS4_8MMA_AtomIJNS4_4SM904GMMA25MMA_64x64x16_F32F16F16_SSILNSN_5MajorE0ELSP_0ELNSN_7ScaleInE1ELSQ_1EEEEEENS4_6LayoutINS5_IJSC_SC_SC_EEENS5_IJNSA_ILi0EEESV_SV_EEEEENS5_IJNS4_10UnderscoreESY_SY_EEEEENS4_23SM90_TMA_LOAD_MULTICASTENS4_14ComposedLayoutINS4_7SwizzleILi3ELi4ELi3EEENS4_18smem_ptr_flag_bitsILi16EEENST_INS5_IJNSA_ILi8EEESG_EEENS5_IJSG_SC_EEEEEEEvNS4_8identityES11_S1B_vS1C_EENS_8epilogue10collective6detail29Sm90TmaWarpSpecializedAdapterINS1F_15DefaultEpilogueISI_SJ_SJ_NS1E_6thread17LinearCombinationISI_Li1EffLNS1J_9ScaleType4KindE0ELNS_15FloatRoundStyleE2ESI_EENS1_15EpilogueDefaultEEEEEvvEEEEvNT_6ParamsE)
	.align		4
        /*000c*/ 	.word	index@(__assertfail)
	.align		4
        /*0010*/ 	.word	0x00000000
	.align		4
        /*0014*/ 	.word	0xfffffffe
	.align		4
        /*0018*/ 	.word	0x00000000
	.align		4
        /*001c*/ 	.word	0xfffffffd
	.align		4
        /*0020*/ 	.word	0x00000000
	.align		4
        /*0024*/ 	.word	0xfffffffc


//--------------------- .nv.constant4             --------------------------
	.section	.nv.constant4,"a",@progbits
	.align	8
	.align		8
.nv.constant4:
        /*0000*/ 	.dword	__assertfail
	.align		8
        /*0008*/ 	.dword	__unnamed_1
	.align		8
        /*0010*/ 	.dword	_ZN40_INTERNAL_21d37291_4_k_cu_eec73cd7_231674cuda3std3__45__cpo5beginE
	.align		8
        /*0018*/ 	.dword	_ZN40_INTERNAL_21d37291_4_k_cu_eec73cd7_231674cuda3std3__45__cpo3endE
	.align		8
        /*0020*/ 	.dword	_ZN40_INTERNAL_21d37291_4_k_cu_eec73cd7_231674cuda3std3__45__cpo6cbeginE
	.align		8
        /*0028*/ 	.dword	_ZN40_INTERNAL_21d37291_4_k_cu_eec73cd7_231674cuda3std3__45__cpo4cendE
	.align		8
        /*0030*/ 	.dword	_ZN40_INTERNAL_21d37291_4_k_cu_eec73cd7_231674cuda3std3__442_GLOBAL__N__21d37291_4_k_cu_eec73cd7_231676ignoreE
	.align		8
        /*0038*/ 	.dword	_ZN40_INTERNAL_21d37291_4_k_cu_eec73cd7_231674cuda3std3__419piecewise_constructE
	.align		8
        /*0040*/ 	.dword	_ZN40_INTERNAL_21d37291_4_k_cu_eec73cd7_231674cuda3std3__48in_placeE
	.align		8
        /*0048*/ 	.dword	_ZN40_INTERNAL_21d37291_4_k_cu_eec73cd7_231674cuda3std6ranges3__45__cpo4swapE
	.align		8
        /*0050*/ 	.dword	_ZN40_INTERNAL_21d37291_4_k_cu_eec73cd7_231674cuda3std6ranges3__45__cpo9iter_moveE
	.align		8
        /*0058*/ 	.dword	_ZN40_INTERNAL_21d37291_4_k_cu_eec73cd7_231674cute7productE
	.align		8
        /*0060*/ 	.dword	_ZN40_INTERNAL_21d37291_4_k_cu_eec73cd7_231674cute1_E
	.align		8
        /*0068*/ 	.dword	$str$22
	.align		8
        /*0070*/ 	.dword	$str$23


//--------------------- .text._ZN7cutlass13device_kernelINS_4gemm6kernel13GemmUniversalIN4cute5tupleIJiiiiEEENS1_10collective13CollectiveMmaINS1_34MainloopSm90TmaGmmaWarpSpecializedILi14ENS5_IJNS4_1CILi2EEESB_NSA_ILi1EEEEEENS1_32KernelTmaWarpSpecializedPingpongEEENS5_IJNSA_ILi64EEESG_SG_EEENS_6half_tENS5_IJlSC_lEEESI_SJ_NS4_8TiledMMAINS4_8MMA_AtomIJNS4_4SM904GMMA25MMA_64x64x16_F32F16F16_SSILNSN_5MajorE0ELSP_0ELNSN_7ScaleInE1ELSQ_1EEEEEENS4_6LayoutINS5_IJSC_SC_SC_EEENS5_IJNSA_ILi0EEESV_SV_EEEEENS5_IJNS4_10UnderscoreESY_SY_EEEEENS4_23SM90_TMA_LOAD_MULTICASTENS4_14ComposedLayoutINS4_7SwizzleILi3ELi4ELi3EEENS4_18smem_ptr_flag_bitsILi16EEENST_INS5_IJNSA_ILi8EEESG_EEENS5_IJSG_SC_EEEEEEEvNS4_8identityES11_S1B_vS1C_EENS_8epilogue10collective6detail29Sm90TmaWarpSpecializedAdapterINS1F_15DefaultEpilogueISI_SJ_SJ_NS1E_6thread17LinearCombinationISI_Li1EffLNS1J_9ScaleType4KindE0ELNS_15FloatRoundStyleE2ESI_EENS1_15EpilogueDefaultEEEEEvvEEEEvNT_6ParamsE --------------------------
	.section	.text._ZN7cutlass13device_kernelINS_4gemm6kernel13GemmUniversalIN4cute5tupleIJiiiiEEENS1_10collective13CollectiveMmaINS1_34MainloopSm90TmaGmmaWarpSpecializedILi14ENS5_IJNS4_1CILi2EEESB_NSA_ILi1EEEEEENS1_32KernelTmaWarpSpecializedPingpongEEENS5_IJNSA_ILi64EEESG_SG_EEENS_6half_tENS5_IJlSC_lEEESI_SJ_NS4_8TiledMMAINS4_8MMA_AtomIJNS4_4SM904GMMA25MMA_64x64x16_F32F16F16_SSILNSN_5MajorE0ELSP_0ELNSN_7ScaleInE1ELSQ_1EEEEEENS4_6LayoutINS5_IJSC_SC_SC_EEENS5_IJNSA_ILi0EEESV_SV_EEEEENS5_IJNS4_10UnderscoreESY_SY_EEEEENS4_23SM90_TMA_LOAD_MULTICASTENS4_14ComposedLayoutINS4_7SwizzleILi3ELi4ELi3EEENS4_18smem_ptr_flag_bitsILi16EEENST_INS5_IJNSA_ILi8EEESG_EEENS5_IJSG_SC_EEEEEEEvNS4_8identityES11_S1B_vS1C_EENS_8epilogue10collective6detail29Sm90TmaWarpSpecializedAdapterINS1F_15DefaultEpilogueISI_SJ_SJ_NS1E_6thread17LinearCombinationISI_Li1EffLNS1J_9ScaleType4KindE0ELNS_15FloatRoundStyleE2ESI_EENS1_15EpilogueDefaultEEEEEvvEEEEvNT_6ParamsE,"ax",@progbits
	.align	128
.text._ZN7cutlass13device_kernelINS_4gemm6kernel13GemmUniversalIN4cute5tupleIJiiiiEEENS1_10collective13CollectiveMmaINS1_34MainloopSm90TmaGmmaWarpSpecializedILi14ENS5_IJNS4_1CILi2EEESB_NSA_ILi1EEEEEENS1_32KernelTmaWarpSpecializedPingpongEEENS5_IJNSA_ILi64EEESG_SG_EEENS_6half_tENS5_IJlSC_lEEESI_SJ_NS4_8TiledMMAINS4_8MMA_AtomIJNS4_4SM904GMMA25MMA_64x64x16_F32F16F16_SSILNSN_5MajorE0ELSP_0ELNSN_7ScaleInE1ELSQ_1EEEEEENS4_6LayoutINS5_IJSC_SC_SC_EEENS5_IJNSA_ILi0EEESV_SV_EEEEENS5_IJNS4_10UnderscoreESY_SY_EEEEENS4_23SM90_TMA_LOAD_MULTICASTENS4_14ComposedLayoutINS4_7SwizzleILi3ELi4ELi3EEENS4_18smem_ptr_flag_bitsILi16EEENST_INS5_IJNSA_ILi8EEESG_EEENS5_IJSG_SC_EEEEEEEvNS4_8identityES11_S1B_vS1C_EENS_8epilogue10collective6detail29Sm90TmaWarpSpecializedAdapterINS1F_15DefaultEpilogueISI_SJ_SJ_NS1E_6thread17LinearCombinationISI_Li1EffLNS1J_9ScaleType4KindE0ELNS_15FloatRoundStyleE2ESI_EENS1_15EpilogueDefaultEEEEEvvEEEEvNT_6ParamsE:
        .type           _ZN7cutlass13device_kernelINS_4gemm6kernel13GemmUniversalIN4cute5tupleIJiiiiEEENS1_10collective13CollectiveMmaINS1_34MainloopSm90TmaGmmaWarpSpecializedILi14ENS5_IJNS4_1CILi2EEESB_NSA_ILi1EEEEEENS1_32KernelTmaWarpSpecializedPingpongEEENS5_IJNSA_ILi64EEESG_SG_EEENS_6half_tENS5_IJlSC_lEEESI_SJ_NS4_8TiledMMAINS4_8MMA_AtomIJNS4_4SM904GMMA25MMA_64x64x16_F32F16F16_SSILNSN_5MajorE0ELSP_0ELNSN_7ScaleInE1ELSQ_1EEEEEENS4_6LayoutINS5_IJSC_SC_SC_EEENS5_IJNSA_ILi0EEESV_SV_EEEEENS5_IJNS4_10UnderscoreESY_SY_EEEEENS4_23SM90_TMA_LOAD_MULTICASTENS4_14ComposedLayoutINS4_7SwizzleILi3ELi4ELi3EEENS4_18smem_ptr_flag_bitsILi16EEENST_INS5_IJNSA_ILi8EEESG_EEENS5_IJSG_SC_EEEEEEEvNS4_8identityES11_S1B_vS1C_EENS_8epilogue10collective6detail29Sm90TmaWarpSpecializedAdapterINS1F_15DefaultEpilogueISI_SJ_SJ_NS1E_6thread17LinearCombinationISI_Li1EffLNS1J_9ScaleType4KindE0ELNS_15FloatRoundStyleE2ESI_EENS1_15EpilogueDefaultEEEEEvvEEEEvNT_6ParamsE,@function
        .size           _ZN7cutlass13device_kernelINS_4gemm6kernel13GemmUniversalIN4cute5tupleIJiiiiEEENS1_10collective13CollectiveMmaINS1_34MainloopSm90TmaGmmaWarpSpecializedILi14ENS5_IJNS4_1CILi2EEESB_NSA_ILi1EEEEEENS1_32KernelTmaWarpSpecializedPingpongEEENS5_IJNSA_ILi64EEESG_SG_EEENS_6half_tENS5_IJlSC_lEEESI_SJ_NS4_8TiledMMAINS4_8MMA_AtomIJNS4_4SM904GMMA25MMA_64x64x16_F32F16F16_SSILNSN_5MajorE0ELSP_0ELNSN_7ScaleInE1ELSQ_1EEEEEENS4_6LayoutINS5_IJSC_SC_SC_EEENS5_IJNSA_ILi0EEESV_SV_EEEEENS5_IJNS4_10UnderscoreESY_SY_EEEEENS4_23SM90_TMA_LOAD_MULTICASTENS4_14ComposedLayoutINS4_7SwizzleILi3ELi4ELi3EEENS4_18smem_ptr_flag_bitsILi16EEENST_INS5_IJNSA_ILi8EEESG_EEENS5_IJSG_SC_EEEEEEEvNS4_8identityES11_S1B_vS1C_EENS_8epilogue10collective6detail29Sm90TmaWarpSpecializedAdapterINS1F_15DefaultEpilogueISI_SJ_SJ_NS1E_6thread17LinearCombinationISI_Li1EffLNS1J_9ScaleType4KindE0ELNS_15FloatRoundStyleE2ESI_EENS1_15EpilogueDefaultEEEEEvvEEEEvNT_6ParamsE,(.L_x_160 - _ZN7cutlass13device_kernelINS_4gemm6kernel13GemmUniversalIN4cute5tupleIJiiiiEEENS1_10collective13CollectiveMmaINS1_34MainloopSm90TmaGmmaWarpSpecializedILi14ENS5_IJNS4_1CILi2EEESB_NSA_ILi1EEEEEENS1_32KernelTmaWarpSpecializedPingpongEEENS5_IJNSA_ILi64EEESG_SG_EEENS_6half_tENS5_IJlSC_lEEESI_SJ_NS4_8TiledMMAINS4_8MMA_AtomIJNS4_4SM904GMMA25MMA_64x64x16_F32F16F16_SSILNSN_5MajorE0ELSP_0ELNSN_7ScaleInE1ELSQ_1EEEEEENS4_6LayoutINS5_IJSC_SC_SC_EEENS5_IJNSA_ILi0EEESV_SV_EEEEENS5_IJNS4_10UnderscoreESY_SY_EEEEENS4_23SM90_TMA_LOAD_MULTICASTENS4_14ComposedLayoutINS4_7SwizzleILi3ELi4ELi3EEENS4_18smem_ptr_flag_bitsILi16EEENST_INS5_IJNSA_ILi8EEESG_EEENS5_IJSG_SC_EEEEEEEvNS4_8identityES11_S1B_vS1C_EENS_8epilogue10collective6detail29Sm90TmaWarpSpecializedAdapterINS1F_15DefaultEpilogueISI_SJ_SJ_NS1E_6thread17LinearCombinationISI_Li1EffLNS1J_9ScaleType4KindE0ELNS_15FloatRoundStyleE2ESI_EENS1_15EpilogueDefaultEEEEEvvEEEEvNT_6ParamsE)
        .other          _ZN7cutlass13device_kernelINS_4gemm6kernel13GemmUniversalIN4cute5tupleIJiiiiEEENS1_10collective13CollectiveMmaINS1_34MainloopSm90TmaGmmaWarpSpecializedILi14ENS5_IJNS4_1CILi2EEESB_NSA_ILi1EEEEEENS1_32KernelTmaWarpSpecializedPingpongEEENS5_IJNSA_ILi64EEESG_SG_EEENS_6half_tENS5_IJlSC_lEEESI_SJ_NS4_8TiledMMAINS4_8MMA_AtomIJNS4_4SM904GMMA25MMA_64x64x16_F32F16F16_SSILNSN_5MajorE0ELSP_0ELNSN_7ScaleInE1ELSQ_1EEEEEENS4_6LayoutINS5_IJSC_SC_SC_EEENS5_IJNSA_ILi0EEESV_SV_EEEEENS5_IJNS4_10UnderscoreESY_SY_EEEEENS4_23SM90_TMA_LOAD_MULTICASTENS4_14ComposedLayoutINS4_7SwizzleILi3ELi4ELi3EEENS4_18smem_ptr_flag_bitsILi16EEENST_INS5_IJNSA_ILi8EEESG_EEENS5_IJSG_SC_EEEEEEEvNS4_8identityES11_S1B_vS1C_EENS_8epilogue10collective6detail29Sm90TmaWarpSpecializedAdapterINS1F_15DefaultEpilogueISI_SJ_SJ_NS1E_6thread17LinearCombinationISI_Li1EffLNS1J_9ScaleType4KindE0ELNS_15FloatRoundStyleE2ESI_EENS1_15EpilogueDefaultEEEEEvvEEEEvNT_6ParamsE,@"STO_CUDA_ENTRY STV_DEFAULT"
_ZN7cutlass13device_kernelINS_4gemm6kernel13GemmUniversalIN4cute5tupleIJiiiiEEENS1_10collective13CollectiveMmaINS1_34MainloopSm90TmaGmmaWarpSpecializedILi14ENS5_IJNS4_1CILi2EEESB_NSA_ILi1EEEEEENS1_32KernelTmaWarpSpecializedPingpongEEENS5_IJNSA_ILi64EEESG_SG_EEENS_6half_tENS5_IJlSC_lEEESI_SJ_NS4_8TiledMMAINS4_8MMA_AtomIJNS4_4SM904GMMA25MMA_64x64x16_F32F16F16_SSILNSN_5MajorE0ELSP_0ELNSN_7ScaleInE1ELSQ_1EEEEEENS4_6LayoutINS5_IJSC_SC_SC_EEENS5_IJNSA_ILi0EEESV_SV_EEEEENS5_IJNS4_10UnderscoreESY_SY_EEEEENS4_23SM90_TMA_LOAD_MULTICASTENS4_14ComposedLayoutINS4_7SwizzleILi3ELi4ELi3EEENS4_18smem_ptr_flag_bitsILi16EEENST_INS5_IJNSA_ILi8EEESG_EEENS5_IJSG_SC_EEEEEEEvNS4_8identityES11_S1B_vS1C_EENS_8epilogue10collective6detail29Sm90TmaWarpSpecializedAdapterINS1F_15DefaultEpilogueISI_SJ_SJ_NS1E_6thread17LinearCombinationISI_Li1EffLNS1J_9ScaleType4KindE0ELNS_15FloatRoundStyleE2ESI_EENS1_15EpilogueDefaultEEEEEvvEEEEvNT_6ParamsE:
[----:B------:R-:W0:Y:S02]  /*0000*/  LDC R1, c[0x0][0x28] ;  /* 0x00000a00ff017b82 */ /* 0x000e240000000800 */
[----:B0-----:R-:W-:Y:S01]  /*0010*/  VIADD R1, R1, 0xfffffff8 ;  /* 0xfffffff801017836 */ /* 0x001fe20000000000 */
[----:B------:R-:W0:Y:S01]  /*0020*/  S2R R4, SR_TID.X ;  /* 0x0000000000047919 */ /* 0x000e220000002100 */
[----:B------:R-:W-:Y:S01]  /*0030*/  ELECT P0, URZ, PT ;  /* 0x00000000003f782f */ /* 0x000fe20003800000 */
[----:B------:R-:W-:Y:S01]  /*0040*/  BSSY B0, `(.L_x_0) ;  /* 0x000000f000007945 */ /* 0x000fe20003800000 */
[--C-:B0-----:R-:W-:Y:S02]  /*0050*/  SHF.R.U32.HI R2, RZ, 0x5, R4.reuse ;  /* 0x00000005ff027819 */ /* 0x101fe40000011604 */
[----:B------:R-:W-:-:S03]  /*0060*/  SHF.R.U32.HI R7, RZ, 0x7, R4 ;  /* 0x00000007ff077819 */ /* 0x000fc60000011604 */
[----:B------:R-:W0:Y:S04]  /*0070*/  SHFL.IDX PT, R5, R2, RZ, 0x1f ;  /* 0x00001fff02057589 */ /* 0x000e2800000e0000 */
[----:B------:R1:W2:Y:S01]  /*0080*/  SHFL.IDX PT, R10, R7, RZ, 0x1f ;  /* 0x00001fff070a7589 */ /* 0x0002a200000e0000 */
[----:B0-----:R-:W-:-:S13]  /*0090*/  ISETP.NE.OR P0, PT, R5, RZ, !P0 ;  /* 0x000000ff0500720c */ /* 0x001fda0004705670 */
[----:B-12---:R-:W-:Y:S05]  /*00a0*/  @P0 BRA `(.L_x_1) ;  /* 0x0000000000200947 */ /* 0x006fea0003800000 */
[----:B------:R-:W-:Y:S02]  /*00b0*/  ULDC.64 UR4, c[0x0][0x198] ;  /* 0x0000660000047ab9 */ /* 0x000fe40000000a00 */
[----:B------:R-:W-:Y:S02]  /*00c0*/  UIADD3 UR6, UP0, UR4, 0xf0, URZ ;  /* 0x000000f004067890 */ /* 0x000fe4000ff1e03f */
[----:B------:R-:W-:Y:S02]  /*00d0*/  UIADD3 UR4, UP1, UR4, 0x1f0, URZ ;  /* 0x000001f004047890 */ /* 0x000fe4000ff3e03f */
[----:B------:R-:W-:Y:S02]  /*00e0*/  UIADD3.X UR7, URZ, UR5, URZ, UP0, !UPT ;  /* 0x000000053f077290 */ /* 0x000fe400087fe43f */
[----:B------:R-:W-:-:S07]  /*00f0*/  UIADD3.X UR5, URZ, UR5, URZ, UP1, !UPT ;  /* 0x000000053f057290 */ /* 0x000fce0008ffe43f */
[----:B------:R0:W-:Y:S02]  /*0100*/  UTMACCTL.PF [UR6] ;  /* 0x00000000060079b9 */ /* 0x0001e40008040000 */
[----:B------:R0:W-:Y:S02]  /*0110*/  UTMACCTL.PF [UR4] ;  /* 0x00000000040079b9 */ /* 0x0001e40008040000 */
[----:B0-----:R-:W-:Y:S01]  /*0120*/  NOP ;  /* 0x0000000000007918 */ /* 0x001fe20000000000 */
.L_x_1:
[----:B------:R-:W-:Y:S05]  /*0130*/  BSYNC B0 ;  /* 0x0000000000007941 */ /* 0x000fea0003800000 */
.L_x_0:
[----:B------:R-:W0:Y:S01]  /*0140*/  SHFL.IDX PT, R8, R2, RZ, 0x1f ;  /* 0x00001fff02087589 */ /* 0x000e2200000e0000 */
[----:B------:R-:W-:-:S04]  /*0150*/  SHF.R.S32.HI R3, RZ, 0x1f, R4 ;  /* 0x0000001fff037819 */ /* 0x000fc80000011404 */
[----:B------:R-:W-:Y:S02]  /*0160*/  LEA.HI R3, R3, R4, RZ, 0x7 ;  /* 0x0000000403037211 */ /* 0x000fe400078f38ff */
[----:B0-----:R-:W-:-:S13]  /*0170*/  ISETP.NE.AND P0, PT, R8, RZ, PT ;  /* 0x000000ff0800720c */ /* 0x001fda0003f05270 */
[----:B------:R-:W-:Y:S05]  /*0180*/  @P0 BRA `(.L_x_2) ;  /* 0x0000000000b40947 */ /* 0x000fea0003800000 */
[----:B------:R-:W-:Y:S01]  /*0190*/  ELECT P0, URZ, PT ;  /* 0x00000000003f782f */ /* 0x000fe20003800000 */
[----:B------:R-:W-:-:S12]  /*01a0*/  BSSY B0, `(.L_x_2) ;  /* 0x000002b000007945 */ /* 0x000fd80003800000 */
[----:B------:R-:W-:Y:S05]  /*01b0*/  @!P0 BRA `(.L_x_3) ;  /* 0x0000000000a48947 */ /* 0x000fea0003800000 */
[----:B------:R-:W0:Y:S01]  /*01c0*/  S2UR UR8, SR_CgaCtaId ;  /* 0x00000000000879c3 */ /* 0x000e220000008800 */
[----:B------:R-:W-:Y:S01]  /*01d0*/  UMOV UR4, 0x400 ;  /* 0x0000040000047882 */ /* 0x000fe20000000000 */
[----:B------:R-:W-:Y:S01]  /*01e0*/  UMOV UR5, 0x1 ;  /* 0x0000000100057882 */ /* 0x000fe20000000000 */
[----:B------:R-:W-:Y:S02]  /*01f0*/  UMOV UR6, 0x3 ;  /* 0x0000000300067882 */ /* 0x000fe40000000000 */
[----:B------:R-:W-:-:S04]  /*0200*/  UIADD3 UR6, -UR6, 0x100000, URZ ;  /* 0x0010000006067890 */ /* 0x000fc8000fffe13f */
[----:B------:R-:W-:Y:S02]  /*0210*/  USHF.L.U32 UR7, UR6, 0xb, URZ ;  /* 0x0000000b06077899 */ /* 0x000fe4000800063f */
[----:B------:R-:W-:Y:S02]  /*0220*/  USHF.L.U32 UR6, UR6, 0x1, URZ ;  /* 0x0000000106067899 */ /* 0x000fe4000800063f */
[----:B0-----:R-:W-:Y:S02]  /*0230*/  ULEA UR8, UR8, UR4, 0x18 ;  /* 0x0000000408087291 */ /* 0x001fe4000f8ec03f */
[----:B------:R-:W-:-:S04]  /*0240*/  UIADD3 UR4, -UR5, 0x100000, URZ ;  /* 0x0010000005047890 */ /* 0x000fc8000fffe13f */
[----:B------:R-:W-:Y:S02]  /*0250*/  USHF.L.U32 UR5, UR4, 0xb, URZ ;  /* 0x0000000b04057899 */ /* 0x000fe4000800063f */
[----:B------:R-:W-:Y:S01]  /*0260*/  USHF.L.U32 UR4, UR4, 0x1, URZ ;  /* 0x0000000104047899 */ /* 0x000fe2000800063f */
[----:B------:R-:W0:Y:S11]  /*0270*/  FENCE.VIEW.ASYNC.S ;  /* 0x00000000000073c6 */ /* 0x000e360000000000 */
[----:B0-----:R0:W1:Y:S01]  /*0280*/  SYNCS.EXCH.64 URZ, [UR8], UR4 ;  /* 0x00000004083f75b2 */ /* 0x0010620008000100 */
[----:B------:R0:W2:Y:S01]  /*0290*/  SYNCS.EXCH.64 URZ, [UR8+0x70], UR6 ;  /* 0x00007006083f75b2 */ /* 0x0000a20008000100 */
[----:B------:R0:W3:Y:S01]  /*02a0*/  SYNCS.EXCH.64 URZ, [UR8+0x8], UR4 ;  /* 0x00000804083f75b2 */ /* 0x0000e20008000100 */
[----:B------:R0:W4:Y:S01]  /*02b0*/  SYNCS.EXCH.64 URZ, [UR8+0x78], UR6 ;  /* 0x00007806083f75b2 */ /* 0x0001220008000100 */
[----:B------:R0:W0:Y:S01]  /*02c0*/  SYNCS.EXCH.64 URZ, [UR8+0x10], UR4 ;  /* 0x00001004083f75b2 */ /* 0x0000220008000100 */
        /* <DEDUP_REMOVED lines=23> */
[----:B-1234-:R-:W-:Y:S01]  /*0440*/  NOP ;  /* 0x0000000000007918 */ /* 0x01efe20000000000 */
.L_x_3:
[----:B0-----:R-:W-:Y:S05]  /*0450*/  BSYNC B0 ;  /* 0x0000000000007941 */ /* 0x001fea0003800000 */
.L_x_2:
[----:B------:R-:W0:Y:S01]  /*0460*/  SHFL.IDX PT, R13, R2, RZ, 0x1f ;  /* 0x00001fff020d7589 */ /* 0x000e2200000e0000 */
[----:B------:R-:W1:Y:S01]  /*0470*/  S2UR UR12, SR_CTAID.X ;  /* 0x00000000000c79c3 */ /* 0x000e620000002500 */
[----:B------:R-:W-:Y:S02]  /*0480*/  LOP3.LUT R3, R3, 0xffffff80, RZ, 0xc0, !PT ;  /* 0xffffff8003037812 */ /* 0x000fe400078ec0ff */
[----:B------:R-:W-:Y:S01]  /*0490*/  ELECT P0, URZ, PT ;  /* 0x00000000003f782f */ /* 0x000fe20003800000 */
[----:B------:R2:W3:Y:S01]  /*04a0*/  SHFL.IDX PT, R12, R2, RZ, 0x1f ;  /* 0x00001fff020c7589 */ /* 0x0004e200000e0000 */
[----:B------:R-:W-:Y:S01]  /*04b0*/  ELECT P1, URZ, PT ;  /* 0x00000000003f782f */ /* 0x000fe20003820000 */
[----:B------:R-:W-:Y:S01]  /*04c0*/  NOP ;  /* 0x0000000000007918 */ /* 0x000fe20000000000 */
[----:B------:R-:W-:Y:S01]  /*04d0*/  IMAD.IADD R3, R4, 0x1, -R3 ;  /* 0x0000000104037824 */ /* 0x000fe200078e0a03 */
[----:B------:R-:W4:Y:S01]  /*04e0*/  S2R R6, SR_CTAID.Y ;  /* 0x0000000000067919 */ /* 0x000f220000002600 */
[----:B------:R-:W-:Y:S01]  /*04f0*/  ULDC UR4, c[0x0][0x150] ;  /* 0x0000540000047ab9 */ /* 0x000fe20000000800 */
[----:B------:R-:W5:Y:S01]  /*0500*/  LDC R14, c[0x0][0x144] ;  /* 0x00005100ff0e7b82 */ /* 0x000f620000000800 */
[----:B------:R-:W-:Y:S01]  /*0510*/  UMOV UR11, 0x80 ;  /* 0x00000080000b7882 */ /* 0x000fe20000000000 */
[----:B------:R-:W-:Y:S01]  /*0520*/  SHF.R.S32.HI R0, RZ, 0x1f, R3 ;  /* 0x0000001fff007819 */ /* 0x000fe20000011403 */
[----:B------:R-:W-:Y:S01]  /*0530*/  NOP ;  /* 0x0000000000007918 */ /* 0x000fe20000000000 */
[C---:B------:R-:W-:Y:S01]  /*0540*/  VIADD R35, R10.reuse, 0xffffffff ;  /* 0xffffffff0a237836 */ /* 0x040fe20000000000 */
[----:B------:R-:W-:Y:S01]  /*0550*/  ISETP.NE.AND P4, PT, R10, RZ, PT ;  /* 0x000000ff0a00720c */ /* 0x000fe20003f85270 */
[----:B------:R-:W-:Y:S01]  /*0560*/  IMAD.MOV.U32 R57, RZ, RZ, 0x1 ;  /* 0x00000001ff397424 */ /* 0x000fe200078e00ff */
[----:B------:R-:W-:Y:S01]  /*0570*/  LEA.HI R9, R0, R3, RZ, 0x3 ;  /* 0x0000000300097211 */ /* 0x000fe200078f18ff */
[----:B------:R-:W5:Y:S01]  /*0580*/  LDC R15, c[0x0][0x140] ;  /* 0x00005000ff0f7b82 */ /* 0x000f620000000800 */
[----:B------:R-:W-:-:S02]  /*0590*/  ISETP.GE.U32.AND P6, PT, R35, 0x2, PT ;  /* 0x000000022300780c */ /* 0x000fc40003fc6070 */
[--C-:B------:R-:W-:Y:S02]  /*05a0*/  SHF.R.S32.HI R11, RZ, 0x3, R9.reuse ;  /* 0x00000003ff0b7819 */ /* 0x100fe40000011409 */
[----:B--2---:R-:W-:Y:S02]  /*05b0*/  SHF.R.S32.HI R2, RZ, 0x1f, R9 ;  /* 0x0000001fff027819 */ /* 0x004fe40000011409 */
[----:B------:R-:W-:Y:S01]  /*05c0*/  SHF.R.S32.HI R9, RZ, 0x1f, R8 ;  /* 0x0000001fff097819 */ /* 0x000fe20000011408 */
[----:B------:R-:W2:Y:S01]  /*05d0*/  LDC R25, c[0x0][0x148] ;  /* 0x00005200ff197b82 */ /* 0x000ea20000000800 */
[----:B0-----:R-:W-:Y:S02]  /*05e0*/  ISETP.NE.OR P0, PT, R13, RZ, !P0 ;  /* 0x000000ff0d00720c */ /* 0x001fe40004705670 */
[----:B-1----:R-:W-:Y:S02]  /*05f0*/  I2FP.F32.U32 R13, UR12 ;  /* 0x0000000c000d7c45 */ /* 0x002fe40008201000 */
[----:B------:R-:W-:-:S02]  /*0600*/  LEA.HI R2, R2, R11, RZ, 0x2 ;  /* 0x0000000b02027211 */ /* 0x000fc400078f10ff */
[----:B------:R-:W-:Y:S01]  /*0610*/  LEA.HI R9, R9, R8, RZ, 0x2 ;  /* 0x0000000809097211 */ /* 0x000fe200078f10ff */
[----:B------:R-:W-:Y:S01]  /*0620*/  FMUL R13, R13, UR4 ;  /* 0x000000040d0d7c20 */ /* 0x000fe20008400000 */
[----:B---3--:R-:W-:Y:S01]  /*0630*/  ISETP.NE.OR P1, PT, R12, RZ, !P1 ;  /* 0x000000ff0c00720c */ /* 0x008fe20004f25670 */
[----:B------:R-:W-:Y:S01]  /*0640*/  ULDC UR4, c[0x0][0x154] ;  /* 0x0000550000047ab9 */ /* 0x000fe20000000800 */
[----:B------:R-:W-:Y:S02]  /*0650*/  LOP3.LUT R12, R2, 0xfffffffc, RZ, 0xc0, !PT ;  /* 0xfffffffc020c7812 */ /* 0x000fe400078ec0ff */
[----:B------:R-:W-:Y:S01]  /*0660*/  LOP3.LUT R9, R9, 0x3ffffffc, RZ, 0xc0, !PT ;  /* 0x3ffffffc09097812 */ /* 0x000fe200078ec0ff */
[----:B------:R-:W0:Y:S01]  /*0670*/  F2I.U32.TRUNC.NTZ R13, R13 ;  /* 0x0000000d000d7305 */ /* 0x000e22000020f000 */
[----:B------:R-:W-:Y:S01]  /*0680*/  SHF.R.S32.HI R2, RZ, 0x1f, R5 ;  /* 0x0000001fff027819 */ /* 0x000fe20000011405 */
[----:B------:R-:W-:Y:S01]  /*0690*/  IMAD.IADD R12, R11, 0x1, -R12 ;  /* 0x000000010b0c7824 */ /* 0x000fe200078e0a0c */
[----:B------:R-:W-:Y:S01]  /*06a0*/  VOTEU.ALL UP1, P0 ;  /* 0x00000000003f7886 */ /* 0x000fe20000020000 */
[----:B------:R-:W-:Y:S01]  /*06b0*/  IMAD.IADD R9, R8, 0x1, -R9 ;  /* 0x0000000108097824 */ /* 0x000fe200078e0a09 */
[----:B------:R-:W-:Y:S01]  /*06c0*/  LEA.HI R2, R2, R5, RZ, 0x2 ;  /* 0x0000000502027211 */ /* 0x000fe200078f10ff */
[----:B------:R-:W-:Y:S01]  /*06d0*/  VOTEU.ALL UP0, P0 ;  /* 0x00000000003f7886 */ /* 0x000fe20000000000 */
[----:B----4-:R-:W-:Y:S01]  /*06e0*/  I2FP.F32.U32 R8, R6 ;  /* 0x0000000600087245 */ /* 0x010fe20000201000 */
[----:B------:R-:W-:Y:S01]  /*06f0*/  IMAD R9, R9, 0x4, R12 ;  /* 0x0000000409097824 */ /* 0x000fe200078e020c */
[----:B------:R-:W-:Y:S01]  /*0700*/  LOP3.LUT R2, R2, 0xfffffffc, RZ, 0xc0, !PT ;  /* 0xfffffffc02027812 */ /* 0x000fe200078ec0ff */
[----:B------:R-:W-:Y:S01]  /*0710*/  VOTEU.ALL UP2, P1 ;  /* 0x00000000003f7886 */ /* 0x000fe20000840000 */
[----:B------:R-:W1:Y:S01]  /*0720*/  @!UP1 S2UR UR7, SR_CgaCtaId ;  /* 0x00000000000799c3 */ /* 0x000e620000008800 */
[----:B------:R-:W-:Y:S01]  /*0730*/  FMUL R8, R8, UR4 ;  /* 0x0000000408087c20 */ /* 0x000fe20008400000 */
[----:B------:R-:W-:Y:S01]  /*0740*/  IMAD.SHL.U32 R56, R9, 0x4, RZ ;  /* 0x0000000409387824 */ /* 0x000fe200078e00ff */
[----:B------:R-:W-:Y:S01]  /*0750*/  UMOV UR4, 0x20 ;  /* 0x0000002000047882 */ /* 0x000fe20000000000 */
[----:B------:R-:W-:Y:S01]  /*0760*/  IMAD.IADD R5, R5, 0x1, -R2 ;  /* 0x0000000105057824 */ /* 0x000fe200078e0a02 */
[----:B------:R-:W-:Y:S01]  /*0770*/  LEA.HI R2, R9, R9, RZ, 0x1 ;  /* 0x0000000909027211 */ /* 0x000fe200078f08ff */
[----:B0-----:R-:W-:Y:S01]  /*0780*/  IMAD.MOV R13, RZ, RZ, -R13 ;  /* 0x000000ffff0d7224 */ /* 0x001fe200078e0a0d */
[----:B------:R-:W0:Y:S01]  /*0790*/  F2I.U32.TRUNC.NTZ R8, R8 ;  /* 0x0000000800087305 */ /* 0x000e22000020f000 */
[----:B------:R-:W3:Y:S01]  /*07a0*/  @!UP2 S2UR UR10, SR_CgaCtaId ;  /* 0x00000000000aa9c3 */ /* 0x000ee20000008800 */
[----:B------:R-:W-:Y:S01]  /*07b0*/  LOP3.LUT R2, R2, 0xfffffffe, RZ, 0xc0, !PT ;  /* 0xfffffffe02027812 */ /* 0x000fe200078ec0ff */
[----:B-----5:R-:W-:Y:S01]  /*07c0*/  IMAD R21, R14, R13, UR12 ;  /* 0x0000000c0e157e24 */ /* 0x020fe2000f8e020d */
[----:B------:R-:W-:Y:S01]  /*07d0*/  @!UP1 UMOV UR6, 0x400 ;  /* 0x0000040000069882 */ /* 0x000fe20000000000 */
[----:B------:R-:W-:-:S04]  /*07e0*/  @!UP1 UIADD3 UR4, -UR4, 0x100000, URZ ;  /* 0x0010000004049890 */ /* 0x000fc8000fffe13f */
[----:B------:R-:W-:Y:S02]  /*07f0*/  @!UP1 USHF.L.U32 UR5, UR4, 0xb, URZ ;  /* 0x0000000b04059899 */ /* 0x000fe4000800063f */
[----:B------:R-:W-:Y:S01]  /*0800*/  @!UP1 USHF.L.U32 UR4, UR4, 0x1, URZ ;  /* 0x0000000104049899 */ /* 0x000fe2000800063f */
[C---:B------:R-:W-:Y:S01]  /*0810*/  LOP3.LUT R56, R9.reuse, 0xc, R56, 0x78, !PT ;  /* 0x0000000c09387812 */ /* 0x040fe200078e7838 */
[----:B------:R-:W-:Y:S01]  /*0820*/  IMAD.IADD R2, R9, 0x1, -R2 ;  /* 0x0000000109027824 */ /* 0x000fe200078e0a02 */
[----:B------:R-:W-:Y:S01]  /*0830*/  @!UP2 UMOV UR9, 0x400 ;  /* 0x000004000009a882 */ /* 0x000fe20000000000 */
[----:B------:R-:W-:Y:S01]  /*0840*/  VOTEU.ALL UP3, P1 ;  /* 0x00000000003f7886 */ /* 0x000fe20000860000 */
[----:B------:R-:W-:Y:S01]  /*0850*/  VOTEU.ALL UP4, P1 ;  /* 0x00000000003f7886 */ /* 0x000fe20000880000 */
[----:B------:R-:W-:Y:S01]  /*0860*/  VOTEU.ALL UP5, P1 ;  /* 0x00000000003f7886 */ /* 0x000fe200008a0000 */
[----:B------:R-:W-:Y:S01]  /*0870*/  ISETP.NE.AND P3, PT, R2, R21, PT ;  /* 0x000000150200720c */ /* 0x000fe20003f65270 */
[----:B------:R4:W4:Y:S01]  /*0880*/  SHFL.IDX PT, R14, R7, RZ, 0x1f ;  /* 0x00001fff070e7589 */ /* 0x00092200000e0000 */
[----:B------:R-:W-:Y:S01]  /*0890*/  ISETP.EQ.U32.AND P2, PT, R15, 0x1, PT ;  /* 0x000000010f00780c */ /* 0x000fe20003f42070 */
[----:B0-----:R-:W-:Y:S01]  /*08a0*/  IMAD.MOV R20, RZ, RZ, -R8 ;  /* 0x000000ffff147224 */ /* 0x001fe200078e0a08 */
[----:B-1----:R-:W-:-:S02]  /*08b0*/  @!UP1 ULEA UR8, UR7, UR6, 0x18 ;  /* 0x0000000607089291 */ /* 0x002fc4000f8ec03f */
[----:B------:R-:W-:-:S04]  /*08c0*/  @!UP2 UIADD3 UR6, -UR11, 0x100000, URZ ;  /* 0x001000000b06a890 */ /* 0x000fc8000fffe13f */
[----:B------:R-:W-:Y:S02]  /*08d0*/  @!UP2 USHF.L.U32 UR7, UR6, 0xb, URZ ;  /* 0x0000000b0607a899 */ /* 0x000fe4000800063f */
[----:B------:R-:W-:Y:S01]  /*08e0*/  @!UP2 USHF.L.U32 UR6, UR6, 0x1, URZ ;  /* 0x000000010606a899 */ /* 0x000fe2000800063f */
[----:B--2---:R-:W-:Y:S01]  /*08f0*/  IMAD R9, R25, R20, R6 ;  /* 0x0000001419097224 */ /* 0x004fe200078e0206 */
[----:B------:R-:W-:Y:S01]  /*0900*/  VOTEU.ALL UP1, P0 ;  /* 0x00000000003f7886 */ /* 0x000fe20000020000 */
[----:B------:R-:W-:Y:S01]  /*0910*/  LOP3.LUT P0, RZ, R3, 0x7, RZ, 0xc0, !PT ;  /* 0x0000000703ff7812 */ /* 0x000fe2000780c0ff */
[----:B---3--:R-:W-:Y:S01]  /*0920*/  @!UP2 ULEA UR9, UR10, UR9, 0x18 ;  /* 0x000000090a09a291 */ /* 0x008fe2000f8ec03f */
[----:B------:R-:W-:Y:S01]  /*0930*/  @P3 LEA.HI R2, R56, R56, RZ, 0x1 ;  /* 0x0000003838023211 */ /* 0x000fe200078f08ff */
[----:B------:R-:W-:Y:S01]  /*0940*/  VOTEU.ALL UP2, P1 ;  /* 0x00000000003f7886 */ /* 0x000fe20000840000 */
[----:B------:R-:W-:Y:S01]  /*0950*/  ISETP.NE.AND P1, PT, R5, 0x3, PT ;  /* 0x000000030500780c */ /* 0x000fe20003f25270 */
[----:B------:R-:W0:Y:S02]  /*0960*/  FENCE.VIEW.ASYNC.S ;  /* 0x00000000000073c6 */ /* 0x000e240000000000 */
[----:B0-----:R0:W1:Y:S01]  /*0970*/  @!UP0 SYNCS.EXCH.64 URZ, [UR8+0x110], UR4 ;  /* 0x00011004083f85b2 */ /* 0x0010620008000100 */
[----:B------:R-:W-:-:S02]  /*0980*/  @P3 SHF.R.S32.HI R2, RZ, 0x1, R2 ;  /* 0x00000001ff023819 */ /* 0x000fc40000011402 */
[----:B------:R-:W-:Y:S02]  /*0990*/  ISETP.EQ.OR P1, PT, R5, RZ, !P1 ;  /* 0x000000ff0500720c */ /* 0x000fe40004f22670 */
[----:B------:R-:W-:Y:S02]  /*09a0*/  @P3 ISETP.NE.AND P5, PT, R2, R9, PT ;  /* 0x000000090200320c */ /* 0x000fe40003fa5270 */
[----:B------:R-:W-:Y:S02]  /*09b0*/  ISETP.LT.U32.AND P0, PT, R56, 0x4, !P0 ;  /* 0x000000043800780c */ /* 0x000fe40004701070 */
[----:B------:R-:W-:Y:S02]  /*09c0*/  ISETP.EQ.AND P1, PT, R10, RZ, P1 ;  /* 0x000000ff0a00720c */ /* 0x000fe40000f22270 */
[----:B------:R-:W-:Y:S02]  /*09d0*/  SEL R2, RZ, 0x1, !P0 ;  /* 0x00000001ff027807 */ /* 0x000fe40004000000 */
[----:B------:R-:W-:-:S02]  /*09e0*/  @P3 SEL R57, RZ, 0x1, P5 ;  /* 0x00000001ff393807 */ /* 0x000fc40002800000 */
[----:B------:R-:W-:Y:S01]  /*09f0*/  SEL R16, RZ, 0x1, !P1 ;  /* 0x00000001ff107807 */ /* 0x000fe20004800000 */
[----:B------:R0:W2:Y:S01]  /*0a00*/  @!UP1 SYNCS.EXCH.64 URZ, [UR8+0x118], UR4 ;  /* 0x00011804083f95b2 */ /* 0x0000a20008000100 */
[----:B------:R-:W-:Y:S01]  /*0a10*/  NOP ;  /* 0x0000000000007918 */ /* 0x000fe20000000000 */
[----:B------:R-:W-:Y:S02]  /*0a20*/  LOP3.LUT R57, R57, R2, RZ, 0xc0, !PT ;  /* 0x0000000239397212 */ /* 0x000fe400078ec0ff */
[----:B------:R-:W-:Y:S01]  /*0a30*/  SEL R16, R16, 0x2, P6 ;  /* 0x0000000210107807 */ /* 0x000fe20003000000 */
[----:B------:R0:W3:Y:S01]  /*0a40*/  @!UP2 SYNCS.EXCH.64 URZ, [UR9+0xf0], UR6 ;  /* 0x0000f006093fa5b2 */ /* 0x0000e20008000100 */
[----:B------:R0:W0:Y:S01]  /*0a50*/  @!UP3 SYNCS.EXCH.64 URZ, [UR9+0xf8], UR6 ;  /* 0x0000f806093fb5b2 */ /* 0x0000220008000100 */
[----:B------:R0:W0:Y:S01]  /*0a60*/  @!UP4 SYNCS.EXCH.64 URZ, [UR9+0x100], UR6 ;  /* 0x00010006093fc5b2 */ /* 0x0000220008000100 */
[----:B------:R0:W0:Y:S01]  /*0a70*/  @!UP5 SYNCS.EXCH.64 URZ, [UR9+0x108], UR6 ;  /* 0x00010806093fd5b2 */ /* 0x0000220008000100 */
[----:B------:R-:W-:Y:S01]  /*0a80*/  NOP ;  /* 0x0000000000007918 */ /* 0x000fe20000000000 */
[----:B-1--4-:R-:W-:Y:S05]  /*0a90*/  @!P2 BRA `(.L_x_4) ;  /* 0x000000000008a947 */ /* 0x012fea0003800000 */
[----:B0-23--:R-:W-:Y:S01]  /*0aa0*/  UCGABAR_ARV ;  /* 0x00000000000079c7 */ /* 0x00dfe20008000000 */
[----:B------:R-:W-:Y:S05]  /*0ab0*/  BRA `(.L_x_5) ;  /* 0x0000000000047947 */ /* 0x000fea0003800000 */
.L_x_4:
[----:B0-23--:R-:W-:Y:S01]  /*0ac0*/  NOP ;  /* 0x0000000000007918 */ /* 0x00dfe20000000000 */
.L_x_5:
[----:B------:R-:W-:Y:S01]  /*0ad0*/  ULDC.64 UR4, c[0x0][0x598] ;  /* 0x0001660000047ab9 */ /* 0x000fe20000000a00 */
[----:B------:R-:W-:Y:S01]  /*0ae0*/  ULDC.64 UR36, c[0x0][0x208] ;  /* 0x0000820000247ab9 */ /* 0x000fe20000000a00 */
[----:B------:R-:W-:-:S04]  /*0af0*/  ISETP.NE.U32.AND P0, PT, RZ, UR4, PT ;  /* 0x00000004ff007c0c */ /* 0x000fc8000bf05070 */
[----:B------:R-:W-:-:S13]  /*0b00*/  ISETP.NE.AND.EX P0, PT, RZ, UR5, PT, P0 ;  /* 0x00000005ff007c0c */ /* 0x000fda000bf05300 */
[----:B------:R-:W-:Y:S05]  /*0b10*/  @!P0 BRA `(.L_x_6) ;  /* 0x00000000001c8947 */ /* 0x000fea0003800000 */
[----:B------:R-:W0:Y:S02]  /*0b20*/  LDC.64 R8, c[0x0][0x598] ;  /* 0x00016600ff087b82 */ /* 0x000e240000000a00 */
[----:B0-----:R-:W2:Y:S02]  /*0b30*/  LDG.E.64 R8, desc[UR36][R8.64] ;  /* 0x0000002408087981 */ /* 0x001ea4000c1e1b00 */
[----:B--2---:R-:W-:-:S04]  /*0b40*/  ISETP.NE.U32.AND P0, PT, R8, RZ, PT ;  /* 0x000000ff0800720c */ /* 0x004fc80003f05070 */
[----:B------:R-:W-:-:S13]  /*0b50*/  ISETP.NE.AND.EX P0, PT, R9, RZ, PT, P0 ;  /* 0x000000ff0900720c */ /* 0x000fda0003f05300 */
[----:B------:R-:W-:Y:S05]  /*0b60*/  @!P0 BRA `(.L_x_6) ;  /* 0x0000000000088947 */ /* 0x000fea0003800000 */
[----:B------:R0:W5:Y:S01]  /*0b70*/  LD.E R58, desc[UR36][R8.64] ;  /* 0x00000024083a7980 */ /* 0x000162000c101900 */
[----:B------:R-:W-:Y:S05]  /*0b80*/  BRA `(.L_x_7) ;  /* 0x0000000000247947 */ /* 0x000fea0003800000 */
.L_x_6:
[----:B------:R-:W-:Y:S02]  /*0b90*/  ULDC.64 UR4, c[0x0][0x588] ;  /* 0x0001620000047ab9 */ /* 0x000fe40000000a00 */
[----:B------:R-:W-:-:S04]  /*0ba0*/  ISETP.NE.U32.AND P0, PT, RZ, UR4, PT ;  /* 0x00000004ff007c0c */ /* 0x000fc8000bf05070 */
[----:B------:R-:W-:-:S13]  /*0bb0*/  ISETP.NE.AND.EX P0, PT, RZ, UR5, PT, P0 ;  /* 0x00000005ff007c0c */ /* 0x000fda000bf05300 */
[----:B------:R-:W-:Y:S05]  /*0bc0*/  @!P0 BRA `(.L_x_8) ;  /* 0x00000000000c8947 */ /* 0x000fea0003800000 */
[----:B------:R-:W0:Y:S02]  /*0bd0*/  LDC.64 R58, c[0x0][0x588] ;  /* 0x00016200ff3a7b82 */ /* 0x000e240000000a00 */
[----:B0-----:R1:W5:Y:S01]  /*0be0*/  LDG.E R58, desc[UR36][R58.64] ;  /* 0x000000243a3a7981 */ /* 0x001362000c1e1900 */
[----:B------:R-:W-:Y:S05]  /*0bf0*/  BRA `(.L_x_7) ;  /* 0x0000000000087947 */ /* 0x000fea0003800000 */
.L_x_8:
[----:B------:R-:W-:Y:S02]  /*0c00*/  ULDC UR4, c[0x0][0x580] ;  /* 0x0001600000047ab9 */ /* 0x000fe40000000800 */
[----:B------:R-:W-:-:S07]  /*0c10*/  IMAD.U32 R58, RZ, RZ, UR4 ;  /* 0x00000004ff3a7e24 */ /* 0x000fce000f8e00ff */
.L_x_7:
[----:B------:R-:W-:Y:S02]  /*0c20*/  ULDC.64 UR4, c[0x0][0x5a0] ;  /* 0x0001680000047ab9 */ /* 0x000fe40000000a00 */
[----:B------:R-:W-:-:S04]  /*0c30*/  ISETP.NE.U32.AND P0, PT, RZ, UR4, PT ;  /* 0x00000004ff007c0c */ /* 0x000fc8000bf05070 */
[----:B------:R-:W-:-:S13]  /*0c40*/  ISETP.NE.AND.EX P0, PT, RZ, UR5, PT, P0 ;  /* 0x00000005ff007c0c */ /* 0x000fda000bf05300 */
[----:B------:R-:W-:Y:S05]  /*0c50*/  @!P0 BRA `(.L_x_9) ;  /* 0x00000000001c8947 */ /* 0x000fea0003800000 */
[----:B0-----:R-:W0:Y:S02]  /*0c60*/  LDC.64 R8, c[0x0][0x5a0] ;  /* 0x00016800ff087b82 */ /* 0x001e240000000a00 */
[----:B0-----:R-:W2:Y:S02]  /*0c70*/  LDG.E.64 R8, desc[UR36][R8.64] ;  /* 0x0000002408087981 */ /* 0x001ea4000c1e1b00 */
[----:B--2---:R-:W-:-:S04]  /*0c80*/  ISETP.NE.U32.AND P0, PT, R8, RZ, PT ;  /* 0x000000ff0800720c */ /* 0x004fc80003f05070 */
[----:B------:R-:W-:-:S13]  /*0c90*/  ISETP.NE.AND.EX P0, PT, R9, RZ, PT, P0 ;  /* 0x000000ff0900720c */ /* 0x000fda0003f05300 */
[----:B------:R-:W-:Y:S05]  /*0ca0*/  @!P0 BRA `(.L_x_9) ;  /* 0x0000000000088947 */ /* 0x000fea0003800000 */
[----:B-1----:R0:W5:Y:S01]  /*0cb0*/  LD.E R59, desc[UR36][R8.64] ;  /* 0x00000024083b7980 */ /* 0x002162000c101900 */
[----:B------:R-:W-:Y:S05]  /*0cc0*/  BRA `(.L_x_10) ;  /* 0x0000000000247947 */ /* 0x000fea0003800000 */
.L_x_9:
[----:B------:R-:W-:Y:S02]  /*0cd0*/  ULDC.64 UR4, c[0x0][0x590] ;  /* 0x0001640000047ab9 */ /* 0x000fe40000000a00 */
[----:B------:R-:W-:-:S04]  /*0ce0*/  ISETP.NE.U32.AND P0, PT, RZ, UR4, PT ;  /* 0x00000004ff007c0c */ /* 0x000fc8000bf05070 */
[----:B------:R-:W-:-:S13]  /*0cf0*/  ISETP.NE.AND.EX P0, PT, RZ, UR5, PT, P0 ;  /* 0x00000005ff007c0c */ /* 0x000fda000bf05300 */
[----:B------:R-:W-:Y:S05]  /*0d00*/  @!P0 BRA `(.L_x_11) ;  /* 0x00000000000c8947 */ /* 0x000fea0003800000 */
[----:B0-----:R-:W1:Y:S02]  /*0d10*/  LDC.64 R8, c[0x0][0x590] ;  /* 0x00016400ff087b82 */ /* 0x001e640000000a00 */
[----:B-1----:R1:W5:Y:S01]  /*0d20*/  LDG.E R59, desc[UR36][R8.64] ;  /* 0x00000024083b7981 */ /* 0x002362000c1e1900 */
[----:B------:R-:W-:Y:S05]  /*0d30*/  BRA `(.L_x_10) ;  /* 0x0000000000087947 */ /* 0x000fea0003800000 */
.L_x_11:
[----:B------:R-:W-:Y:S02]  /*0d40*/  ULDC UR4, c[0x0][0x584] ;  /* 0x0001610000047ab9 */ /* 0x000fe40000000800 */
[----:B-1----:R-:W-:-:S07]  /*0d50*/  IMAD.U32 R59, RZ, RZ, UR4 ;  /* 0x00000004ff3b7e24 */ /* 0x002fce000f8e00ff */
.L_x_10:
[----:B------:R-:W2:Y:S01]  /*0d60*/  LDC R2, c[0x0][0x65c] ;  /* 0x00019700ff027b82 */ /* 0x000ea20000000800 */
[----:B------:R-:W-:Y:S01]  /*0d70*/  ULDC UR6, c[0x0][0x28c] ;  /* 0x0000a30000067ab9 */ /* 0x000fe20000000800 */
[----:B------:R-:W-:Y:S01]  /*0d80*/  ISETP.NE.AND P0, PT, R10, 0x2, PT ;  /* 0x000000020a00780c */ /* 0x000fe20003f05270 */
[----:B------:R-:W-:Y:S01]  /*0d90*/  UIADD3 UR6, UR6, 0x3f, URZ ;  /* 0x0000003f06067890 */ /* 0x000fe2000fffe03f */
[----:B01----:R-:W-:Y:S01]  /*0da0*/  IMAD.U32 R8, RZ, RZ, UR12 ;  /* 0x0000000cff087e24 */ /* 0x003fe2000f8e00ff */
[----:B------:R-:W-:Y:S01]  /*0db0*/  UMOV UR38, URZ ;  /* 0x0000003f00267c82 */ /* 0x000fe20008000000 */
[----:B------:R-:W-:Y:S01]  /*0dc0*/  IMAD.MOV.U32 R9, RZ, RZ, RZ ;  /* 0x000000ffff097224 */ /* 0x000fe200078e00ff */
[----:B------:R-:W-:Y:S01]  /*0dd0*/  USHF.R.S32.HI UR7, URZ, 0x1f, UR6 ;  /* 0x0000001f3f077899 */ /* 0x000fe20008011406 */
[----:B------:R-:W-:Y:S01]  /*0de0*/  UMOV UR39, URZ ;  /* 0x0000003f00277c82 */ /* 0x000fe20008000000 */
[----:B------:R-:W-:Y:S02]  /*0df0*/  ULDC.64 UR8, c[0x0][0x650] ;  /* 0x0001940000087ab9 */ /* 0x000fe40000000a00 */
[----:B------:R-:W-:-:S04]  /*0e00*/  ULEA.HI UR7, UR7, UR6, URZ, 0x6 ;  /* 0x0000000607077291 */ /* 0x000fc8000f8f303f */
[----:B------:R-:W-:Y:S01]  /*0e10*/  USHF.R.S32.HI UR40, URZ, 0x6, UR7 ;  /* 0x000000063f287899 */ /* 0x000fe20008011407 */
[----:B--2---:R-:W-:-:S13]  /*0e20*/  ISETP.NE.AND P1, PT, R2, 0x1, PT ;  /* 0x000000010200780c */ /* 0x004fda0003f25270 */
[----:B------:R-:W0:Y:S01]  /*0e30*/  @P1 LDC R19, c[0x0][0x10] ;  /* 0x00000400ff131b82 */ /* 0x000e220000000800 */
[----:B------:R-:W-:Y:S02]  /*0e40*/  @P1 IMAD.MOV.U32 R7, RZ, RZ, RZ ;  /* 0x000000ffff071224 */ /* 0x000fe400078e00ff */
[----:B------:R-:W-:-:S05]  /*0e50*/  @P1 IMAD.MOV.U32 R17, RZ, RZ, RZ ;  /* 0x000000ffff111224 */ /* 0x000fca00078e00ff */
[----:B------:R-:W1:Y:S01]  /*0e60*/  @!P1 LDC R11, c[0x0][0xc] ;  /* 0x00000300ff0b9b82 */ /* 0x000e620000000800 */
[----:B------:R-:W-:Y:S01]  /*0e70*/  ULDC UR4, c[0x0][0xc] ;  /* 0x0000030000047ab9 */ /* 0x000fe20000000800 */
[----:B------:R-:W-:Y:S02]  /*0e80*/  ULDC UR5, c[0x0][0x10] ;  /* 0x0000040000057ab9 */ /* 0x000fe40000000800 */
[----:B------:R-:W-:-:S04]  /*0e90*/  UIMAD.WIDE.U32 UR4, UR4, UR5, URZ ;  /* 0x00000005040472a5 */ /* 0x000fc8000f8e003f */
[----:B------:R-:W2:Y:S01]  /*0ea0*/  LDC R2, c[0x0][0x14] ;  /* 0x00000500ff027b82 */ /* 0x000ea20000000800 */
[----:B0-----:R-:W-:-:S04]  /*0eb0*/  @P1 IMAD.WIDE.U32 R18, R19, UR12, R6 ;  /* 0x0000000c13121c25 */ /* 0x001fc8000f8e0006 */
[----:B------:R-:W-:Y:S02]  /*0ec0*/  @P1 IMAD.IADD R17, R19, 0x1, R17 ;  /* 0x0000000113111824 */ /* 0x000fe400078e0211 */
[----:B-1----:R-:W-:-:S04]  /*0ed0*/  @!P1 IMAD.WIDE.U32 R8, R6, R11, R8 ;  /* 0x0000000b06089225 */ /* 0x002fc800078e0008 */
[----:B------:R-:W-:Y:S02]  /*0ee0*/  @!P1 IMAD.MOV.U32 R18, RZ, RZ, R8 ;  /* 0x000000ffff129224 */ /* 0x000fe400078e0008 */
[----:B------:R-:W-:Y:S02]  /*0ef0*/  @!P1 IMAD.MOV.U32 R17, RZ, RZ, R9 ;  /* 0x000000ffff119224 */ /* 0x000fe400078e0009 */
[----:B--2---:R-:W-:-:S04]  /*0f00*/  IMAD.WIDE.U32 R12, R2, UR4, RZ ;  /* 0x00000004020c7c25 */ /* 0x004fc8000f8e00ff */
[----:B------:R-:W-:Y:S01]  /*0f10*/  IMAD R23, R2, UR5, RZ ;  /* 0x0000000502177c24 */ /* 0x000fe2000f8e02ff */
[----:B------:R0:W-:Y:S03]  /*0f20*/  STL.64 [R1], R12 ;  /* 0x0000000c01007387 */ /* 0x0001e60000100a00 */
[----:B------:R-:W-:Y:S01]  /*0f30*/  IMAD.IADD R23, R13, 0x1, R23 ;  /* 0x000000010d177824 */ /* 0x000fe200078e0217 */
[----:B------:R-:W-:Y:S06]  /*0f40*/  @P0 BRA `(.L_x_12) ;  /* 0x0000000000240947 */ /* 0x000fec0003800000 */
[----:B------:R-:W-:Y:S01]  /*0f50*/  USHF.R.U32.HI UR4, URZ, 0x1, UR40 ;  /* 0x000000013f047899 */ /* 0x000fe20008011628 */
[----:B------:R-:W-:Y:S01]  /*0f60*/  IADD3 R18, P0, R18, R12, RZ ;  /* 0x0000000c12127210 */ /* 0x000fe20007f1e0ff */
[----:B------:R-:W-:Y:S02]  /*0f70*/  UISETP.GE.U32.AND UP0, UPT, UR40, 0xe, UPT ;  /* 0x0000000e2800788c */ /* 0x000fe4000bf06070 */
[----:B------:R-:W-:Y:S02]  /*0f80*/  UIMAD.WIDE.U32 UR4, UR4, -0x6db6db6d, URZ ;  /* 0x92492493040478a5 */ /* 0x000fe4000f8e003f */
[----:B------:R-:W-:Y:S01]  /*0f90*/  IMAD.X R17, R23, 0x1, R17, P0 ;  /* 0x0000000117117824 */ /* 0x000fe200000e0611 */
[----:B------:R-:W-:Y:S01]  /*0fa0*/  UMOV UR39, URZ ;  /* 0x0000003f00277c82 */ /* 0x000fe20008000000 */
[----:B------:R-:W-:-:S04]  /*0fb0*/  USHF.R.U32.HI UR4, URZ, 0x2, UR5 ;  /* 0x000000023f047899 */ /* 0x000fc80008011605 */
[----:B------:R-:W-:Y:S02]  /*0fc0*/  UIMAD UR38, UR4, -0xe, UR40 ;  /* 0xfffffff2042678a4 */ /* 0x000fe4000f8e0228 */
[----:B------:R-:W-:-:S12]  /*0fd0*/  @UP0 ULOP3.LUT UR39, UR4, 0x1, URZ, 0xc0, !UPT ;  /* 0x0000000104270892 */ /* 0x000fd8000f8ec03f */
.L_x_12:
[----:B------:R-:W-:Y:S01]  /*0fe0*/  ISETP.GE.U32.AND P0, PT, R18, UR8, PT ;  /* 0x0000000812007c0c */ /* 0x000fe2000bf06070 */
[----:B------:R-:W-:Y:S01]  /*0ff0*/  IMAD.MOV.U32 R19, RZ, RZ, -0x1 ;  /* 0xffffffffff137424 */ /* 0x000fe200078e00ff */
[----:B------:R-:W-:Y:S01]  /*1000*/  PRMT R8, RZ, 0x7610, R8 ;  /* 0x00007610ff087816 */ /* 0x000fe20000000008 */
[----:B------:R-:W-:Y:S01]  /*1010*/  IMAD.MOV.U32 R22, RZ, RZ, -0x1 ;  /* 0xffffffffff167424 */ /* 0x000fe200078e00ff */
[----:B------:R-:W-:Y:S01]  /*1020*/  ISETP.GE.U32.AND.EX P0, PT, R17, UR9, PT, P0 ;  /* 0x0000000911007c0c */ /* 0x000fe2000bf06100 */
[----:B------:R-:W-:-:S12]  /*1030*/  IMAD.MOV.U32 R2, RZ, RZ, -0x1 ;  /* 0xffffffffff027424 */ /* 0x000fd800078e00ff */
[----:B------:R-:W-:Y:S05]  /*1040*/  @P0 BRA `(.L_x_13) ;  /* 0x00000004002c0947 */ /* 0x000fea0003800000 */
[----:B------:R-:W1:Y:S01]  /*1050*/  LDC.64 R26, c[0x0][0x628] ;  /* 0x00018a00ff1a7b82 */ /* 0x000e620000000a00 */
[----:B------:R-:W-:Y:S02]  /*1060*/  IMAD.MOV.U32 R8, RZ, RZ, R18 ;  /* 0x000000ffff087224 */ /* 0x000fe400078e0012 */
[----:B------:R-:W-:-:S05]  /*1070*/  IMAD.MOV.U32 R9, RZ, RZ, R17 ;  /* 0x000000ffff097224 */ /* 0x000fca00078e0011 */
[----:B------:R-:W2:Y:S08]  /*1080*/  LDC R2, c[0x0][0x630] ;  /* 0x00018c00ff027b82 */ /* 0x000eb00000000800 */
[----:B------:R-:W3:Y:S01]  /*1090*/  LDC.64 R28, c[0x0][0x620] ;  /* 0x00018800ff1c7b82 */ /* 0x000ee20000000a00 */
[----:B-1----:R-:W-:-:S04]  /*10a0*/  ISETP.NE.U32.AND P0, PT, R26, RZ, PT ;  /* 0x000000ff1a00720c */ /* 0x002fc80003f05070 */
[----:B------:R-:W-:-:S13]  /*10b0*/  ISETP.NE.AND.EX P0, PT, R27, RZ, PT, P0 ;  /* 0x000000ff1b00720c */ /* 0x000fda0003f05300 */
[----:B--23--:R-:W-:Y:S05]  /*10c0*/  @!P0 BRA `(.L_x_14) ;  /* 0x0000000000288947 */ /* 0x00cfea0003800000 */
[----:B0-----:R-:W0:Y:S02]  /*10d0*/  LDC R13, c[0x0][0x634] ;  /* 0x00018d00ff0d7b82 */ /* 0x001e240000000800 */
[----:B0-----:R-:W-:-:S05]  /*10e0*/  IADD3 R13, P0, R18, R13, RZ ;  /* 0x0000000d120d7210 */ /* 0x001fca0007f1e0ff */
[----:B------:R-:W-:-:S04]  /*10f0*/  IMAD.X R15, RZ, RZ, R17, P0 ;  /* 0x000000ffff0f7224 */ /* 0x000fc800000e0611 */
[----:B------:R-:W-:-:S04]  /*1100*/  IMAD.WIDE.U32 R8, R15, R26, RZ ;  /* 0x0000001a0f087225 */ /* 0x000fc800078e00ff */
[----:B------:R-:W-:-:S04]  /*1110*/  IMAD.WIDE.U32 R10, P0, R13, R27, R8 ;  /* 0x0000001b0d0a7225 */ /* 0x000fc80007800008 */
[----:B------:R-:W-:-:S04]  /*1120*/  IMAD.WIDE.U32 R8, R13, R26, RZ ;  /* 0x0000001a0d087225 */ /* 0x000fc800078e00ff */
[----:B------:R-:W-:Y:S01]  /*1130*/  IMAD.X R13, RZ, RZ, RZ, P0 ;  /* 0x000000ffff0d7224 */ /* 0x000fe200000e06ff */
[----:B------:R-:W-:Y:S01]  /*1140*/  IADD3 RZ, P0, R9, R10, RZ ;  /* 0x0000000a09ff7210 */ /* 0x000fe20007f1e0ff */
[----:B------:R-:W-:-:S04]  /*1150*/  IMAD.MOV.U32 R12, RZ, RZ, R11 ;  /* 0x000000ffff0c7224 */ /* 0x000fc800078e000b */
[----:B------:R-:W-:-:S08]  /*1160*/  IMAD.WIDE.U32.X R8, R15, R27, R12, P0 ;  /* 0x0000001b0f087225 */ /* 0x000fd000000e040c */
.L_x_14:
[----:B------:R-:W1:Y:S01]  /*1170*/  LDC.64 R32, c[0x0][0x640] ;  /* 0x00019000ff207b82 */ /* 0x000e620000000a00 */
[-C--:B------:R-:W-:Y:S01]  /*1180*/  SHF.R.U64 R30, R8, R2.reuse, R9 ;  /* 0x00000002081e7219 */ /* 0x080fe20000001209 */
[----:B------:R-:W-:Y:S01]  /*1190*/  IMAD.MOV.U32 R19, RZ, RZ, R17 ;  /* 0x000000ffff137224 */ /* 0x000fe200078e0011 */
[----:B------:R-:W-:Y:S01]  /*11a0*/  SHF.R.U32.HI R2, RZ, R2, R9 ;  /* 0x00000002ff027219 */ /* 0x000fe20000011609 */
[----:B------:R-:W-:Y:S01]  /*11b0*/  IMAD.MOV.U32 R26, RZ, RZ, 0x1 ;  /* 0x00000001ff1a7424 */ /* 0x000fe200078e00ff */
[----:B------:R-:W-:-:S03]  /*11c0*/  IADD3 R11, P0, RZ, -R30, RZ ;  /* 0x8000001eff0b7210 */ /* 0x000fc60007f1e0ff */
[----:B------:R-:W2:Y:S02]  /*11d0*/  LDC R10, c[0x0][0x618] ;  /* 0x00018600ff0a7b82 */ /* 0x000ea40000000800 */
[----:B------:R-:W-:-:S04]  /*11e0*/  IMAD.X R9, RZ, RZ, ~R2, P0 ;  /* 0x000000ffff097224 */ /* 0x000fc800000e0e02 */
[-C--:B------:R-:W-:Y:S02]  /*11f0*/  IMAD R2, R9, R28.reuse, RZ ;  /* 0x0000001c09027224 */ /* 0x080fe400078e02ff */
[----:B0-----:R-:W0:Y:S01]  /*1200*/  LDC R13, c[0x0][0x608] ;  /* 0x00018200ff0d7b82 */ /* 0x001e220000000800 */
[----:B------:R-:W-:-:S04]  /*1210*/  IMAD.WIDE.U32 R8, R11, R28, R18 ;  /* 0x0000001c0b087225 */ /* 0x000fc800078e0012 */
[----:B------:R-:W-:Y:S02]  /*1220*/  IMAD R11, R11, R29, R2 ;  /* 0x0000001d0b0b7224 */ /* 0x000fe400078e0202 */
[----:B------:R-:W-:Y:S01]  /*1230*/  IMAD.MOV.U32 R2, RZ, RZ, -0x1 ;  /* 0xffffffffff027424 */ /* 0x000fe200078e00ff */
[----:B------:R-:W3:Y:S01]  /*1240*/  LDC R31, c[0x0][0x658] ;  /* 0x00019600ff1f7b82 */ /* 0x000ee20000000800 */
[----:B------:R-:W-:Y:S01]  /*1250*/  IMAD.IADD R9, R9, 0x1, R11 ;  /* 0x0000000109097824 */ /* 0x000fe200078e020b */
[----:B-1----:R-:W-:-:S04]  /*1260*/  ISETP.NE.U32.AND P0, PT, R32, RZ, PT ;  /* 0x000000ff2000720c */ /* 0x002fc80003f05070 */
[----:B------:R-:W-:Y:S02]  /*1270*/  ISETP.NE.AND.EX P0, PT, R33, RZ, PT, P0 ;  /* 0x000000ff2100720c */ /* 0x000fe40003f05300 */
[----:B------:R-:W1:Y:S01]  /*1280*/  LDC R29, c[0x0][0x600] ;  /* 0x00018000ff1d7b82 */ /* 0x000e620000000800 */
[-CC-:B--2---:R-:W-:Y:S02]  /*1290*/  SHF.R.U64 R27, R8, R10.reuse, R9.reuse ;  /* 0x0000000a081b7219 */ /* 0x184fe40000001209 */
[----:B------:R-:W-:-:S05]  /*12a0*/  SHF.R.U32.HI R8, RZ, R10, R9 ;  /* 0x0000000aff087219 */ /* 0x000fca0000011609 */
[----:B------:R-:W2:Y:S01]  /*12b0*/  LDC R22, c[0x0][0x648] ;  /* 0x00019200ff167b82 */ /* 0x000ea20000000800 */
[-CC-:B0-----:R-:W-:Y:S02]  /*12c0*/  SHF.R.U64 R34, R27, R13.reuse, R8.reuse ;  /* 0x0000000d1b227219 */ /* 0x181fe40000001208 */
[----:B------:R-:W-:-:S05]  /*12d0*/  SHF.R.U32.HI R8, RZ, R13, R8 ;  /* 0x0000000dff087219 */ /* 0x000fca0000011608 */
[----:B------:R-:W0:Y:S01]  /*12e0*/  LDC R24, c[0x0][0x638] ;  /* 0x00018e00ff187b82 */ /* 0x000e220000000800 */
[-CC-:B---3--:R-:W-:Y:S02]  /*12f0*/  SHF.R.U64 R36, R34, R31.reuse, R8.reuse ;  /* 0x0000001f22247219 */ /* 0x188fe40000001208 */
[-C--:B------:R-:W-:Y:S02]  /*1300*/  SHF.L.U32 R2, R2, R31.reuse, RZ ;  /* 0x0000001f02027219 */ /* 0x080fe400000006ff */
[----:B------:R-:W-:Y:S01]  /*1310*/  SHF.R.U32.HI R9, RZ, R31, R8 ;  /* 0x0000001fff097219 */ /* 0x000fe20000011608 */
[----:B------:R-:W-:Y:S01]  /*1320*/  IMAD.MOV.U32 R8, RZ, RZ, R36 ;  /* 0x000000ffff087224 */ /* 0x000fe200078e0024 */
[----:B------:R-:W-:Y:S01]  /*1330*/  LOP3.LUT R15, RZ, R2, RZ, 0x33, !PT ;  /* 0x00000002ff0f7212 */ /* 0x000fe200078e33ff */
[----:B------:R-:W3:Y:S01]  /*1340*/  LDC R28, c[0x0][0x610] ;  /* 0x00018400ff1c7b82 */ /* 0x000ee20000000800 */
[----:B------:R-:W-:Y:S05]  /*1350*/  @!P0 BRA `(.L_x_15) ;  /* 0x0000000000288947 */ /* 0x000fea0003800000 */
[----:B------:R-:W4:Y:S02]  /*1360*/  LDC R13, c[0x0][0x64c] ;  /* 0x00019300ff0d7b82 */ /* 0x000f240000000800 */
[----:B----4-:R-:W-:-:S05]  /*1370*/  IADD3 R13, P0, R36, R13, RZ ;  /* 0x0000000d240d7210 */ /* 0x010fca0007f1e0ff */
        /* <DEDUP_REMOVED lines=8> */
.L_x_15:
[----:B--2---:R-:W-:Y:S01]  /*1400*/  SHF.R.U64 R7, R8, R22, R9 ;  /* 0x0000001608077219 */ /* 0x004fe20000001209 */
[----:B-1----:R-:W-:Y:S01]  /*1410*/  VIADD R8, R29, 0xffffffff ;  /* 0xffffffff1d087836 */ /* 0x002fe20000000000 */
[----:B------:R-:W-:Y:S01]  /*1420*/  SHF.L.U32 R2, R26, R31, RZ ;  /* 0x0000001f1a027219 */ /* 0x000fe200000006ff */
[----:B------:R-:W-:Y:S01]  /*1430*/  @P1 IMAD R21, R25, R20, R6 ;  /* 0x0000001419151224 */ /* 0x000fe200078e0206 */
[----:B------:R-:W-:Y:S01]  /*1440*/  LOP3.LUT R15, R34, R15, RZ, 0xc0, !PT ;  /* 0x0000000f220f7212 */ /* 0x000fe200078ec0ff */
[----:B------:R-:W-:Y:S01]  /*1450*/  IMAD.MOV R9, RZ, RZ, -R7 ;  /* 0x000000ffff097224 */ /* 0x000fe200078e0a07 */
[----:B------:R-:W-:-:S03]  /*1460*/  LOP3.LUT R8, R27, R8, RZ, 0xc0, !PT ;  /* 0x000000081b087212 */ /* 0x000fc600078ec0ff */
[----:B------:R-:W-:Y:S02]  /*1470*/  IMAD R6, R2, R7, R15 ;  /* 0x0000000702067224 */ /* 0x000fe400078e020f */
[----:B0-----:R-:W-:Y:S02]  /*1480*/  IMAD R2, R9, R24, R36 ;  /* 0x0000001809027224 */ /* 0x001fe400078e0224 */
[----:B---3--:R-:W-:Y:S02]  /*1490*/  IMAD R19, R6, R28, R21 ;  /* 0x0000001c06137224 */ /* 0x008fe400078e0215 */
[----:B------:R-:W-:Y:S02]  /*14a0*/  IMAD R2, R2, R29, R8 ;  /* 0x0000001d02027224 */ /* 0x000fe400078e0208 */
[----:B------:R-:W-:-:S03]  /*14b0*/  IMAD.MOV.U32 R6, RZ, RZ, 0x1 ;  /* 0x00000001ff067424 */ /* 0x000fc600078e00ff */
[----:B------:R-:W-:Y:S02]  /*14c0*/  SEL R22, R2, R19, !P1 ;  /* 0x0000001302167207 */ /* 0x000fe40004800000 */
[----:B------:R-:W-:Y:S01]  /*14d0*/  SEL R19, R19, R2, !P1 ;  /* 0x0000000213137207 */ /* 0x000fe20004800000 */
[----:B------:R-:W-:Y:S01]  /*14e0*/  IMAD.MOV.U32 R2, RZ, RZ, R30 ;  /* 0x000000ffff027224 */ /* 0x000fe200078e001e */
[----:B------:R-:W-:-:S07]  /*14f0*/  PRMT R8, R6, 0x7610, R8 ;  /* 0x0000761006087816 */ /* 0x000fce0000000008 */
.L_x_13:
[----:B------:R-:W-:Y:S05]  /*1500*/  @!P2 BRA `(.L_x_16) ;  /* 0x00000000000ca947 */ /* 0x000fea0003800000 */
[----:B------:R-:W-:Y:S01]  /*1510*/  UCGABAR_WAIT ;  /* 0x0000000000007dc7 */ /* 0x000fe20008000000 */
[----:B------:R-:W-:Y:S01]  /*1520*/  CCTL.IVALL ;  /* 0x00000000ff00798f */ /* 0x000fe20002000000 */
[----:B------:R-:W-:Y:S05]  /*1530*/  BRA `(.L_x_17) ;  /* 0x0000000000047947 */ /* 0x000fea0003800000 */
.L_x_16:
[----:B------:R-:W-:Y:S06]  /*1540*/  BAR.SYNC.DEFER_BLOCKING 0x0 ;  /* 0x0000000000007b1d */ /* 0x000fec0000010000 */
.L_x_17:
[----:B------:R-:W-:Y:S05]  /*1550*/  @!P4 BRA `(.L_x_18) ;  /* 0x00000038002cc947 */ /* 0x000fea0003800000 */
[----:B------:R-:W-:-:S13]  /*1560*/  ISETP.GT.U32.AND P0, PT, R35, 0x1, PT ;  /* 0x000000012300780c */ /* 0x000fda0003f04070 */
[----:B------:R-:W-:Y:S05]  /*1570*/  @P0 EXIT ;  /* 0x000000000000094d */ /* 0x000fea0003800000 */
.L_x_19:
[----:B------:R-:W-:-:S08]  /*1580*/  NOP ;  /* 0x0000000000007918 */ /* 0x000fd00000000000 */
[----:B------:R-:W1:Y:S02]  /*1590*/  USETMAXREG.TRY_ALLOC.CTAPOOL UP0, 0xe8 ;  /* 0x000000e8000079c8 */ /* 0x000e640008000600 */
[----:B-1----:R-:W-:-:S13]  /*15a0*/  PLOP3.LUT P0, PT, PT, PT, UP0, 0x80, 0x0 ;  /* 0x000000000000781c */ /* 0x002fda0003f0f008 */
[----:B------:R-:W-:Y:S05]  /*15b0*/  @!P0 BRA `(.L_x_19) ;  /* 0xfffffffc00f08947 */ /* 0x000fea000383ffff */
[----:B------:R-:W-:-:S13]  /*15c0*/  LOP3.LUT P0, RZ, R8, 0xff, RZ, 0xc0, !PT ;  /* 0x000000ff08ff7812 */ /* 0x000fda000780c0ff */
[----:B------:R-:W-:Y:S05]  /*15d0*/  @!P0 EXIT ;  /* 0x000000000000894d */ /* 0x000fea0003800000 */
[----:B------:R-:W1:Y:S01]  /*15e0*/  S2UR UR4, SR_CgaCtaId ;  /* 0x00000000000479c3 */ /* 0x000e620000008800 */
[----:B------:R-:W-:Y:S01]  /*15f0*/  VIADD R14, R14, 0xffffffff ;  /* 0xffffffff0e0e7836 */ /* 0x000fe20000000000 */
[CC--:B------:R-:W-:Y:S01]  /*1600*/  LEA.HI R4, R0.reuse, R3.reuse, RZ, 0x2 ;  /* 0x0000000300047211 */ /* 0x0c0fe200078f10ff */
[----:B------:R-:W-:Y:S01]  /*1610*/  UMOV UR41, 0x400 ;  /* 0x0000040000297882 */ /* 0x000fe20000000000 */
[----:B------:R-:W-:Y:S01]  /*1620*/  LEA.HI R0, R0, R3, RZ, 0x5 ;  /* 0x0000000300007211 */ /* 0x000fe200078f28ff */
[----:B------:R-:W-:Y:S01]  /*1630*/  UISETP.LT.AND UP0, UPT, UR40, 0x1, UPT ;  /* 0x000000012800788c */ /* 0x000fe2000bf01270 */
[----:B------:R-:W-:Y:S01]  /*1640*/  R2UR UR42, R14 ;  /* 0x000000000e2a72ca */ /* 0x000fe200000e0000 */
[----:B------:R-:W-:Y:S01]  /*1650*/  ULDC UR6, c[0x0][0x284] ;  /* 0x0000a10000067ab9 */ /* 0x000fe20000000800 */
[--C-:B------:R-:W-:Y:S01]  /*1660*/  SHF.R.S32.HI R60, RZ, 0x2, R4.reuse ;  /* 0x00000002ff3c7819 */ /* 0x100fe20000011404 */
[----:B------:R-:W-:Y:S01]  /*1670*/  USEL UR43, UR40, 0x1, UP0 ;  /* 0x00000001282b7887 */ /* 0x000fe20008000000 */
[----:B------:R-:W-:Y:S01]  /*1680*/  SHF.R.S32.HI R5, RZ, 0x1f, R4 ;  /* 0x0000001fff057819 */ /* 0x000fe20000011404 */
[----:B------:R-:W-:Y:S01]  /*1690*/  USHF.L.U32 UR46, UR40, 0x1, URZ ;  /* 0x00000001282e7899 */ /* 0x000fe2000800063f */
[----:B------:R-:W-:Y:S01]  /*16a0*/  LOP3.LUT R62, R4, 0xfffffffc, RZ, 0xc0, !PT ;  /* 0xfffffffc043e7812 */ /* 0x000fe200078ec0ff */
[----:B------:R-:W-:Y:S01]  /*16b0*/  UIADD3 UR43, -UR43, UR40, URZ ;  /* 0x000000282b2b7290 */ /* 0x000fe2000fffe13f */
[----:B------:R-:W-:-:S02]  /*16c0*/  LEA.HI R5, R5, R60, RZ, 0x3 ;  /* 0x0000003c05057211 */ /* 0x000fc400078f18ff */
[----:B------:R-:W-:Y:S01]  /*16d0*/  ISETP.NE.AND P0, PT, R14, RZ, PT ;  /* 0x000000ff0e00720c */ /* 0x000fe20003f05270 */
[----:B------:R-:W-:Y:S01]  /*16e0*/  IMAD.IADD R62, R3, 0x1, -R62 ;  /* 0x00000001033e7824 */ /* 0x000fe200078e0a3e */
[----:B------:R-:W-:Y:S01]  /*16f0*/  LOP3.LUT R5, R5, 0xfffffff8, RZ, 0xc0, !PT ;  /* 0xfffffff805057812 */ /* 0x000fe200078ec0ff */
[----:B------:R-:W-:Y:S01]  /*1700*/  USHF.L.U32 UR42, UR42, 0x3, URZ ;  /* 0x000000032a2a7899 */ /* 0x000fe2000800063f */
[----:B------:R-:W-:Y:S02]  /*1710*/  LOP3.LUT R72, R16, 0x1, RZ, 0xfc, !PT ;  /* 0x0000000110487812 */ /* 0x000fe400078efcff */
[----:B------:R-:W-:Y:S01]  /*1720*/  SEL R73, RZ, 0x1, P0 ;  /* 0x00000001ff497807 */ /* 0x000fe20000000000 */
[----:B------:R-:W-:Y:S01]  /*1730*/  IMAD.IADD R60, R60, 0x1, -R5 ;  /* 0x000000013c3c7824 */ /* 0x000fe200078e0a05 */
[----:B-1----:R-:W-:Y:S01]  /*1740*/  ULEA UR41, UR4, UR41, 0x18 ;  /* 0x0000002904297291 */ /* 0x002fe2000f8ec03f */
[----:B------:R-:W-:Y:S01]  /*1750*/  SHF.R.S32.HI R5, RZ, 0x5, R0 ;  /* 0x00000005ff057819 */ /* 0x000fe20000011400 */
[----:B------:R-:W-:-:S02]  /*1760*/  IMAD.U32 R64, RZ, RZ, UR42 ;  /* 0x0000002aff407e24 */ /* 0x000fc4000f8e00ff */
[----:B------:R-:W-:Y:S01]  /*1770*/  UIADD3 UR47, UR41, 0xf0, URZ ;  /* 0x000000f0292f7890 */ /* 0x000fe2000fffe03f */
[--C-:B------:R-:W-:Y:S01]  /*1780*/  SHF.R.S32.HI R61, RZ, 0x1f, R60.reuse ;  /* 0x0000001fff3d7819 */ /* 0x100fe2000001143c */
[----:B------:R-:W-:Y:S01]  /*1790*/  UIADD3 UR4, UR41, 0x200, URZ ;  /* 0x0000020029047890 */ /* 0x000fe2000fffe03f */
[C-C-:B------:R-:W-:Y:S01]  /*17a0*/  IMAD R67, R5.reuse, -0x10, -R60.reuse ;  /* 0xfffffff005437824 */ /* 0x140fe200078e0a3c */
[----:B------:R-:W-:Y:S01]  /*17b0*/  UIADD3 UR5, UR41, 0x1c200, URZ ;  /* 0x0001c20029057890 */ /* 0x000fe2000fffe03f */
[C---:B------:R-:W-:Y:S01]  /*17c0*/  LOP3.LUT R66, R64.reuse, 0x8, RZ, 0xc0, !PT ;  /* 0x0000000840427812 */ /* 0x040fe200078ec0ff */
[----:B------:R-:W-:Y:S01]  /*17d0*/  USHF.R.U32.HI UR4, URZ, 0x4, UR4 ;  /* 0x000000043f047899 */ /* 0x000fe20008011604 */
[----:B------:R-:W-:Y:S01]  /*17e0*/  IMAD.U32 R63, RZ, RZ, UR47 ;  /* 0x0000002fff3f7e24 */ /* 0x000fe2000f8e00ff */
[----:B------:R-:W-:Y:S01]  /*17f0*/  USHF.R.U32.HI UR5, URZ, 0x4, UR5 ;  /* 0x000000043f057899 */ /* 0x000fe20008011605 */
[----:B------:R-:W-:Y:S01]  /*1800*/  IMAD.WIDE R60, R5, 0x10, R60 ;  /* 0x00000010053c7825 */ /* 0x000fe200078e023c */
[----:B------:R-:W-:Y:S01]  /*1810*/  ULOP3.LUT UR4, UR4, 0x3fff, URZ, 0xc0, !UPT ;  /* 0x00003fff04047892 */ /* 0x000fe2000f8ec03f */
[----:B------:R-:W-:Y:S01]  /*1820*/  LOP3.LUT R64, R64, 0x8, RZ, 0xc, !PT ;  /* 0x0000000840407812 */ /* 0x000fe200078e0cff */
[----:B------:R-:W-:Y:S01]  /*1830*/  ULOP3.LUT UR5, UR5, 0x3fff, URZ, 0xc0, !UPT ;  /* 0x00003fff05057892 */ /* 0x000fe2000f8ec03f */
[----:B------:R-:W-:Y:S01]  /*1840*/  VIADD R65, R63, UR42 ;  /* 0x0000002a3f417c36 */ /* 0x000fe20008000000 */
[----:B------:R-:W-:Y:S01]  /*1850*/  LOP3.LUT R66, R66, 0x18, RZ, 0x3c, !PT ;  /* 0x0000001842427812 */ /* 0x000fe200078e3cff */
[----:B------:R-:W-:Y:S01]  /*1860*/  VIADD R67, R67, UR6 ;  /* 0x0000000643437c36 */ /* 0x000fe20008000000 */
[----:B------:R-:W-:-:S02]  /*1870*/  ULOP3.LUT UR44, UR4, 0x10000, URZ, 0xfc, !UPT ;  /* 0x00010000042c7892 */ /* 0x000fc4000f8efc3f */
[----:B------:R-:W-:-:S12]  /*1880*/  ULOP3.LUT UR45, UR5, 0x10000, URZ, 0xfc, !UPT ;  /* 0x00010000052d7892 */ /* 0x000fd8000f8efc3f */
.L_x_105:
[----:B------:R-:W-:Y:S01]  /*1890*/  SHF.L.U32 R0, R73, 0x1f, RZ ;  /* 0x0000001f49007819 */ /* 0x000fe200000006ff */
[----:B------:R-:W-:Y:S02]  /*18a0*/  ULDC UR4, c[0x0][0x28c] ;  /* 0x0000a30000047ab9 */ /* 0x000fe40000000800 */
[----:B------:R-:W-:Y:S01]  /*18b0*/  ISETP.LT.AND P1, PT, RZ, UR4, PT ;  /* 0x00000004ff007c0c */ /* 0x000fe2000bf21270 */
[----:B-1----:R-:W1:Y:S02]  /*18c0*/  SYNCS.PHASECHK.TRANS64.TRYWAIT P0, [R63+UR42], R0 ;  /* 0x000000003f0075a7 */ /* 0x002e64000800016a */
[----:B-1-34-:R-:W-:Y:S10]  /*18d0*/  @!P0 BRA `(.L_x_20) ;  /* 0x0000004c000c8947 */ /* 0x01aff40003800000 */
.L_x_137:
[----:B------:R-:W-:Y:S05]  /*18e0*/  @P1 BRA `(.L_x_21) ;  /* 0x0000000000401947 */ /* 0x000fea0003800000 */
[----:B-1----:R-:W-:Y:S01]  /*18f0*/  MOV R0, 0x0 ;  /* 0x0000000000007802 */ /* 0x002fe20000000f00 */
[----:B------:R-:W-:Y:S01]  /*1900*/  ULDC.64 UR4, c[0x4][0x68] ;  /* 0x01001a0000047ab9 */ /* 0x000fe20000000a00 */
[----:B------:R-:W-:Y:S01]  /*1910*/  ULDC.64 UR6, c[0x4][0x8] ;  /* 0x0100020000067ab9 */ /* 0x000fe20000000a00 */
[----:B------:R-:W-:Y:S01]  /*1920*/  IMAD.U32 R4, RZ, RZ, UR4 ;  /* 0x00000004ff047e24 */ /* 0x000fe2000f8e00ff */
[----:B------:R1:W2:Y:S01]  /*1930*/  LDC.64 R14, c[0x4][R0] ;  /* 0x01000000000e7b82 */ /* 0x0002a20000000a00 */
[----:B------:R-:W-:Y:S01]  /*1940*/  IMAD.U32 R5, RZ, RZ, UR5 ;  /* 0x00000005ff057e24 */ /* 0x000fe2000f8e00ff */
[----:B------:R-:W-:Y:S01]  /*1950*/  ULDC.64 UR4, c[0x4][0x70] ;  /* 0x01001c0000047ab9 */ /* 0x000fe20000000a00 */
[----:B------:R-:W-:Y:S02]  /*1960*/  IMAD.U32 R10, RZ, RZ, UR6 ;  /* 0x00000006ff0a7e24 */ /* 0x000fe4000f8e00ff */
[----:B------:R-:W-:Y:S02]  /*1970*/  IMAD.U32 R6, RZ, RZ, UR4 ;  /* 0x00000004ff067e24 */ /* 0x000fe4000f8e00ff */
[----:B------:R-:W-:-:S02]  /*1980*/  IMAD.U32 R7, RZ, RZ, UR5 ;  /* 0x00000005ff077e24 */ /* 0x000fc4000f8e00ff */
[----:B------:R-:W-:Y:S02]  /*1990*/  IMAD.U32 R11, RZ, RZ, UR7 ;  /* 0x00000007ff0b7e24 */ /* 0x000fe4000f8e00ff */
[----:B------:R-:W-:Y:S02]  /*19a0*/  IMAD.MOV.U32 R8, RZ, RZ, 0x1e1 ;  /* 0x000001e1ff087424 */ /* 0x000fe400078e00ff */
[----:B0-----:R-:W-:Y:S02]  /*19b0*/  IMAD.MOV.U32 R12, RZ, RZ, 0x1 ;  /* 0x00000001ff0c7424 */ /* 0x001fe400078e00ff */
[----:B-1----:R-:W-:-:S07]  /*19c0*/  IMAD.MOV.U32 R13, RZ, RZ, RZ ;  /* 0x000000ffff0d7224 */ /* 0x002fce00078e00ff */
[----:B------:R-:W-:-:S07]  /*19d0*/  LEPC R20, `(.L_x_21) ;  /* 0x000000001014794e */ /* 0x000fce0000000000 */
[----:B--2--5:R-:W-:Y:S05]  /*19e0*/  CALL.ABS.NOINC R14 ;  /* 0x000000000e007343 */ /* 0x024fea0003c00000 */
.L_x_21:
[----:B------:R-:W-:-:S13]  /*19f0*/  ISETP.NE.AND P0, PT, R72, 0x3, PT ;  /* 0x000000034800780c */ /* 0x000fda0003f05270 */
[----:B------:R-:W-:Y:S05]  /*1a00*/  @!P0 BRA `(.L_x_22) ;  /* 0x0000000000048947 */ /* 0x000fea0003800000 */
[----:B------:R-:W-:Y:S01]  /*1a10*/  BPT.TRAP 0x1 ;  /* 0x000000040000795c */ /* 0x000fe20000300000 */
.L_x_22:
[----:B------:R-:W-:Y:S02]  /*1a20*/  IMAD.U32 R3, RZ, RZ, UR38 ;  /* 0x00000026ff037e24 */ /* 0x000fe4000f8e00ff */
[----:B-1----:R-:W-:-:S03]  /*1a30*/  IMAD.U32 R0, RZ, RZ, UR39 ;  /* 0x00000027ff007e24 */ /* 0x002fc6000f8e00ff */
[----:B------:R-:W-:Y:S02]  /*1a40*/  LEA R3, R3, UR41, 0x3 ;  /* 0x0000002903037c11 */ /* 0x000fe4000f8e18ff */
[----:B------:R-:W-:-:S04]  /*1a50*/  SHF.L.U32 R0, R0, 0x1f, RZ ;  /* 0x0000001f00007819 */ /* 0x000fc800000006ff */
[----:B------:R1:W2:Y:S01]  /*1a60*/  SYNCS.PHASECHK.TRANS64.TRYWAIT P1, [R3+URZ], R0 ;  /* 0x00000000030075a7 */ /* 0x0002a2000802017f */
[----:B------:R-:W-:Y:S05]  /*1a70*/  @!P0 BRA `(.L_x_23) ;  /* 0x0000000000048947 */ /* 0x000fea0003800000 */
[----:B------:R-:W-:Y:S01]  /*1a80*/  BPT.TRAP 0x1 ;  /* 0x000000040000795c */ /* 0x000fe20000300000 */
.L_x_23:
[----:B--2---:R-:W-:Y:S05]  /*1a90*/  @P1 BRA `(.L_x_24) ;  /* 0x0000000000081947 */ /* 0x004fea0003800000 */
[----:B------:R-:W2:Y:S02]  /*1aa0*/  SYNCS.PHASECHK.TRANS64.TRYWAIT P1, [R3+URZ], R0 ;  /* 0x00000000030075a7 */ /* 0x000ea4000802017f */
[----:B--2---:R-:W-:Y:S05]  /*1ab0*/  @!P1 BRA `(.L_x_25) ;  /* 0x0000004800a89947 */ /* 0x004fea0003800000 */
.L_x_24:
[----:B------:R-:W-:Y:S05]  /*1ac0*/  WARPSYNC.ALL ;  /* 0x0000000000007948 */ /* 0x000fea0003800000 */
[----:B------:R-:W-:Y:S01]  /*1ad0*/  ULEA UR8, UR38, UR44, 0x9 ;  /* 0x0000002c26087291 */ /* 0x000fe2000f8e483f */
[----:B------:R-:W-:Y:S01]  /*1ae0*/  WARPGROUP.ARRIVE ;  /* 0x00000000000079c5 */ /* 0x000fe20000000000 */
[----:B------:R-:W-:Y:S01]  /*1af0*/  ULEA UR9, UR38, UR45, 0x9 ;  /* 0x0000002d26097291 */ /* 0x000fe2000f8e483f */
[----:B-12---:R-:W-:Y:S01]  /*1b00*/  IMAD.U32 R0, RZ, RZ, UR43 ;  /* 0x0000002bff007e24 */ /* 0x006fe2000f8e00ff */
[----:B------:R-:W-:Y:S01]  /*1b10*/  UMOV UR5, 0x40000040 ;  /* 0x4000004000057882 */ /* 0x000fe20000000000 */
[----:B------:R-:W-:-:S02]  /*1b20*/  UMOV UR7, 0x40000040 ;  /* 0x4000004000077882 */ /* 0x000fc40000000000 */
[----:B------:R-:W-:Y:S01]  /*1b30*/  UMOV UR4, UR8 ;  /* 0x0000000800047c82 */ /* 0x000fe20008000000 */
[----:B------:R-:W-:Y:S01]  /*1b40*/  ISETP.GE.AND P1, PT, R0, 0x1, PT ;  /* 0x000000010000780c */ /* 0x000fe20003f26270 */
[----:B------:R-:W-:Y:S02]  /*1b50*/  UMOV UR6, UR9 ;  /* 0x0000000900067c82 */ /* 0x000fe40008000000 */
[----:B------:R-:W-:Y:S01]  /*1b60*/  HGMMA.64x64x16.F32 R24, gdesc[UR4], RZ, !UPT, gsb0 ;  /* 0x00e00000041879f0 */ /* 0x000fe2000c0008ff */
[----:B------:R-:W-:Y:S02]  /*1b70*/  UIADD3 UR4, UR8, 0x2, URZ ;  /* 0x0000000208047890 */ /* 0x000fe4000fffe03f */
[----:B------:R-:W-:Y:S01]  /*1b80*/  UIADD3 UR6, UR9, 0x2, URZ ;  /* 0x0000000209067890 */ /* 0x000fe2000fffe03f */
[----:B------:R-:W-:Y:S01]  /*1b90*/  UMOV UR5, 0x40000040 ;  /* 0x4000004000057882 */ /* 0x000fe20000000000 */
[----:B------:R-:W-:Y:S01]  /*1ba0*/  UMOV UR7, 0x40000040 ;  /* 0x4000004000077882 */ /* 0x000fe20000000000 */
[----:B------:R-:W-:-:S02]  /*1bb0*/  WARPGROUP.DEPBAR.LE gsb0, 0x0 ;  /* 0x00008000000079c5 */ /* 0x000fc40000010000 */
[----:B------:R-:W-:-:S06]  /*1bc0*/  WARPGROUP.ARRIVE ;  /* 0x00000000000079c5 */ /* 0x000fcc0000000000 */
[----:B------:R-:W-:Y:S01]  /*1bd0*/  HGMMA.64x64x16.F32 R24, gdesc[UR4], R24, gsb0 ;  /* 0x00e00000041879f0 */ /* 0x000fe20008000818 */
[----:B------:R-:W-:Y:S02]  /*1be0*/  UIADD3 UR4, UR8, 0x4, URZ ;  /* 0x0000000408047890 */ /* 0x000fe4000fffe03f */
[----:B------:R-:W-:Y:S01]  /*1bf0*/  UIADD3 UR6, UR9, 0x4, URZ ;  /* 0x0000000409067890 */ /* 0x000fe2000fffe03f */
[----:B------:R-:W-:Y:S01]  /*1c00*/  UMOV UR5, 0x40000040 ;  /* 0x4000004000057882 */ /* 0x000fe20000000000 */
[----:B------:R-:W-:Y:S01]  /*1c10*/  UMOV UR7, 0x40000040 ;  /* 0x4000004000077882 */ /* 0x000fe20000000000 */
[----:B------:R-:W-:Y:S02]  /*1c20*/  WARPGROUP.DEPBAR.LE gsb0, 0x0 ;  /* 0x00008000000079c5 */ /* 0x000fe40000010000 */
        /* <DEDUP_REMOVED lines=8> */
[----:B------:R-:W-:Y:S03]  /*1cb0*/  HGMMA.64x64x16.F32 R24, gdesc[UR4], R24, gsb0 ;  /* 0x00e00000041879f0 */ /* 0x000fe60008000818 */
[----:B------:R-:W-:Y:S02]  /*1cc0*/  WARPGROUP.DEPBAR.LE gsb0, 0x0 ;  /* 0x00008000000079c5 */ /* 0x000fe40000010000 */
[----:B------:R-:W-:Y:S05]  /*1cd0*/  @!P1 BRA `(.L_x_26) ;  /* 0x0000000400149947 */ /* 0x000fea0003800000 */
[----:B------:R-:W-:Y:S01]  /*1ce0*/  UIADD3 UR4, UR38, 0x1, URZ ;  /* 0x0000000126047890 */ /* 0x000fe2000fffe03f */
[----:B------:R-:W-:Y:S02]  /*1cf0*/  IMAD.U32 R0, RZ, RZ, UR43 ;  /* 0x0000002bff007e24 */ /* 0x000fe4000f8e00ff */
[----:B------:R-:W-:Y:S01]  /*1d00*/  IMAD.U32 R3, RZ, RZ, UR38 ;  /* 0x00000026ff037e24 */ /* 0x000fe2000f8e00ff */
[----:B------:R-:W-:-:S04]  /*1d10*/  UISETP.NE.AND UP0, UPT, UR4, 0xe, UPT ;  /* 0x0000000e0400788c */ /* 0x000fc8000bf05270 */
[----:B------:R-:W-:Y:S02]  /*1d20*/  USEL UR5, URZ, 0x1, UP0 ;  /* 0x000000013f057887 */ /* 0x000fe40008000000 */
[----:B------:R-:W-:Y:S02]  /*1d30*/  USEL UR8, UR4, URZ, UP0 ;  /* 0x0000003f04087287 */ /* 0x000fe40008000000 */
[----:B------:R-:W-:-:S06]  /*1d40*/  ULOP3.LUT UR5, UR39, UR5, URZ, 0x3c, !UPT ;  /* 0x0000000527057292 */ /* 0x000fcc000f8e3c3f */
[----:B------:R-:W-:-:S07]  /*1d50*/  IMAD.U32 R6, RZ, RZ, UR5 ;  /* 0x00000005ff067e24 */ /* 0x000fce000f8e00ff */
.L_x_33:
[----:B------:R-:W-:Y:S05]  /*1d60*/  @!P0 BRA `(.L_x_27) ;  /* 0x0000000000048947 */ /* 0x000fea0003800000 */
[----:B------:R-:W-:Y:S01]  /*1d70*/  BPT.TRAP 0x1 ;  /* 0x000000040000795c */ /* 0x000fe20000300000 */
.L_x_27:
[----:B------:R-:W-:Y:S01]  /*1d80*/  ULEA UR4, UR8, UR41, 0x3 ;  /* 0x0000002908047291 */ /* 0x000fe2000f8e183f */
[----:B------:R-:W-:-:S08]  /*1d90*/  SHF.L.U32 R4, R6, 0x1f, RZ ;  /* 0x0000001f06047819 */ /* 0x000fd000000006ff */
[----:B------:R1:W2:Y:S01]  /*1da0*/  SYNCS.PHASECHK.TRANS64.TRYWAIT P1, [UR4], R4 ;  /* 0x00000004ff0075a7 */ /* 0x0002a20008020144 */
[----:B------:R-:W-:Y:S05]  /*1db0*/  @!P0 BRA `(.L_x_28) ;  /* 0x0000000000048947 */ /* 0x000fea0003800000 */
[----:B------:R-:W-:Y:S01]  /*1dc0*/  BPT.TRAP 0x1 ;  /* 0x000000040000795c */ /* 0x000fe20000300000 */
.L_x_28:
[----:B--2---:R-:W-:Y:S05]  /*1dd0*/  @P1 BRA `(.L_x_29) ;  /* 0x0000000000081947 */ /* 0x004fea0003800000 */
[----:B------:R-:W2:Y:S02]  /*1de0*/  SYNCS.PHASECHK.TRANS64.TRYWAIT P1, [UR4], R4 ;  /* 0x00000004ff0075a7 */ /* 0x000ea40008020144 */
[----:B--2---:R-:W-:Y:S05]  /*1df0*/  @!P1 BRA `(.L_x_30) ;  /* 0x0000004400ec9947 */ /* 0x004fea0003800000 */
.L_x_29:
[----:B------:R-:W-:Y:S01]  /*1e00*/  ULEA UR9, UR8, UR44, 0x9 ;  /* 0x0000002c08097291 */ /* 0x000fe2000f8e483f */
[----:B------:R-:W-:Y:S01]  /*1e10*/  WARPGROUP.ARRIVE ;  /* 0x00000000000079c5 */ /* 0x000fe20000000000 */
[----:B------:R-:W-:Y:S01]  /*1e20*/  ULEA UR10, UR8, UR45, 0x9 ;  /* 0x0000002d080a7291 */ /* 0x000fe2000f8e483f */
[----:B------:R-:W-:Y:S01]  /*1e30*/  UMOV UR5, 0x40000040 ;  /* 0x4000004000057882 */ /* 0x000fe20000000000 */
[----:B------:R-:W-:-:S03]  /*1e40*/  UMOV UR7, 0x40000040 ;  /* 0x4000004000077882 */ /* 0x000fc60000000000 */
[----:B------:R-:W-:Y:S02]  /*1e50*/  UMOV UR4, UR9 ;  /* 0x0000000900047c82 */ /* 0x000fe40008000000 */
[----:B------:R-:W-:Y:S02]  /*1e60*/  UMOV UR6, UR10 ;  /* 0x0000000a00067c82 */ /* 0x000fe40008000000 */
[----:B------:R-:W-:Y:S01]  /*1e70*/  HGMMA.64x64x16.F32 R24, gdesc[UR4], R24, gsb0 ;  /* 0x00e00000041879f0 */ /* 0x000fe20008000818 */
        /* <DEDUP_REMOVED lines=23> */
[----:B------:R-:W-:Y:S01]  /*1ff0*/  BPT.TRAP 0x1 ;  /* 0x000000040000795c */ /* 0x000fe20000300000 */
.L_x_31:
[----:B------:R-:W-:-:S13]  /*2000*/  ISETP.NE.AND P1, PT, R57, RZ, PT ;  /* 0x000000ff3900720c */ /* 0x000fda0003f25270 */
[----:B-12---:R-:W-:-:S05]  /*2010*/  @P1 LEA R4, R3, UR41, 0x3 ;  /* 0x0000002903041c11 */ /* 0x006fca000f8e18ff */
[----:B------:R-:W-:-:S05]  /*2020*/  @P1 VIADD R5, R4, 0x70 ;  /* 0x0000007004051836 */ /* 0x000fca0000000000 */
[----:B------:R-:W-:-:S04]  /*2030*/  @P1 PRMT R5, R56, 0x654, R5 ;  /* 0x0000065438051816 */ /* 0x000fc80000000005 */
[----:B------:R1:W-:Y:S01]  /*2040*/  @P1 SYNCS.ARRIVE.TRANS64.RED.A1T0 RZ, [R5+URZ], RZ ;  /* 0x000000ff05ff19a7 */ /* 0x0003e2000810043f */
[----:B------:R-:W-:-:S13]  /*2050*/  ISETP.GT.U32.AND P1, PT, R16, 0x1, PT ;  /* 0x000000011000780c */ /* 0x000fda0003f24070 */
[----:B-1----:R-:W-:Y:S05]  /*2060*/  @P1 BRA `(.L_x_32) ;  /* 0x0000000000041947 */ /* 0x002fea0003800000 */
[----:B------:R-:W-:Y:S01]  /*2070*/  BPT.TRAP 0x1 ;  /* 0x000000040000795c */ /* 0x000fe20000300000 */
.L_x_32:
[----:B------:R-:W-:Y:S01]  /*2080*/  UIADD3 UR8, UR8, 0x1, URZ ;  /* 0x0000000108087890 */ /* 0x000fe2000fffe03f */
[C---:B------:R-:W-:Y:S01]  /*2090*/  ISETP.GT.AND P2, PT, R0.reuse, 0x1, PT ;  /* 0x000000010000780c */ /* 0x040fe20003f44270 */
[----:B------:R-:W-:Y:S02]  /*20a0*/  VIADD R3, R3, 0x1 ;  /* 0x0000000103037836 */ /* 0x000fe40000000000 */
[----:B------:R-:W-:Y:S01]  /*20b0*/  UISETP.NE.AND UP0, UPT, UR8, 0xe, UPT ;  /* 0x0000000e0800788c */ /* 0x000fe2000bf05270 */
[----:B------:R-:W-:Y:S02]  /*20c0*/  VIADD R0, R0, 0xffffffff ;  /* 0xffffffff00007836 */ /* 0x000fe40000000000 */
[C---:B------:R-:W-:Y:S01]  /*20d0*/  ISETP.NE.AND P1, PT, R3.reuse, 0xe, PT ;  /* 0x0000000e0300780c */ /* 0x040fe20003f25270 */
[----:B------:R-:W-:Y:S02]  /*20e0*/  USEL UR4, URZ, 0x1, UP0 ;  /* 0x000000013f047887 */ /* 0x000fe40008000000 */
[----:B------:R-:W-:Y:S01]  /*20f0*/  USEL UR8, UR8, URZ, UP0 ;  /* 0x0000003f08087287 */ /* 0x000fe20008000000 */
[----:B------:R-:W-:-:S03]  /*2100*/  SEL R3, R3, RZ, P1 ;  /* 0x000000ff03037207 */ /* 0x000fc60000800000 */
[----:B------:R-:W-:Y:S01]  /*2110*/  LOP3.LUT R6, R6, UR4, RZ, 0x3c, !PT ;  /* 0x0000000406067c12 */ /* 0x000fe2000f8e3cff */
[----:B------:R-:W-:Y:S07]  /*2120*/  @P2 BRA `(.L_x_33) ;  /* 0xfffffffc000c2947 */ /* 0x000fee000383ffff */
.L_x_26:
[----:B------:R-:W1:Y:S01]  /*2130*/  LDC R0, c[0x0][0x28c] ;  /* 0x0000a300ff007b82 */ /* 0x000e620000000800 */
[----:B------:R2:W-:Y:S01]  /*2140*/  SYNCS.ARRIVE.TRANS64.A1T0 RZ, [R64+UR47], RZ ;  /* 0x000000ff40ff79a7 */ /* 0x0005e2000810002f */
[----:B-1----:R-:W-:-:S13]  /*2150*/  ISETP.GE.AND P1, PT, R0, 0x1, PT ;  /* 0x000000010000780c */ /* 0x002fda0003f26270 */
[----:B--2---:R-:W-:Y:S05]  /*2160*/  @!P1 BRA `(.L_x_34) ;  /* 0x00000000004c9947 */ /* 0x004fea0003800000 */
[----:B------:R-:W-:Y:S05]  /*2170*/  @!P0 BRA `(.L_x_35) ;  /* 0x0000000000048947 */ /* 0x000fea0003800000 */
[----:B------:R-:W-:Y:S01]  /*2180*/  BPT.TRAP 0x1 ;  /* 0x000000040000795c */ /* 0x000fe20000300000 */
.L_x_35:
[----:B------:R-:W-:Y:S01]  /*2190*/  ISETP.NE.AND P0, PT, R57, RZ, PT ;  /* 0x000000ff3900720c */ /* 0x000fe20003f05270 */
[----:B------:R-:W-:Y:S01]  /*21a0*/  BSSY B0, `(.L_x_36) ;  /* 0x000000d000007945 */ /* 0x000fe20003800000 */
[----:B------:R-:W-:-:S11]  /*21b0*/  ISETP.GT.U32.AND P1, PT, R16, 0x1, PT ;  /* 0x000000011000780c */ /* 0x000fd60003f24070 */
[----:B------:R-:W-:Y:S05]  /*21c0*/  @!P0 BRA `(.L_x_37) ;  /* 0x0000000000288947 */ /* 0x000fea0003800000 */
[----:B------:R-:W-:-:S04]  /*21d0*/  UIADD3 UR6, UR43, UR38, URZ ;  /* 0x000000262b067290 */ /* 0x000fc8000fffe03f */
[----:B------:R-:W-:-:S04]  /*21e0*/  USHF.R.U32.HI UR4, URZ, 0x1, UR6 ;  /* 0x000000013f047899 */ /* 0x000fc80008011606 */
[----:B------:R-:W-:-:S04]  /*21f0*/  UIMAD.WIDE.U32 UR4, UR4, -0x6db6db6d, URZ ;  /* 0x92492493040478a5 */ /* 0x000fc8000f8e003f */
[----:B------:R-:W-:-:S04]  /*2200*/  USHF.R.U32.HI UR4, URZ, 0x2, UR5 ;  /* 0x000000023f047899 */ /* 0x000fc80008011605 */
[----:B------:R-:W-:-:S04]  /*2210*/  UIMAD UR6, UR4, -0xe, UR6 ;  /* 0xfffffff2040678a4 */ /* 0x000fc8000f8e0206 */
[----:B------:R-:W-:-:S04]  /*2220*/  ULEA UR6, UR6, UR41, 0x3 ;  /* 0x0000002906067291 */ /* 0x000fc8000f8e183f */
[----:B------:R-:W-:-:S06]  /*2230*/  UIADD3 UR6, UR6, 0x70, URZ ;  /* 0x0000007006067890 */ /* 0x000fcc000fffe03f */
[----:B------:R-:W-:-:S05]  /*2240*/  IMAD.U32 R3, RZ, RZ, UR6 ;  /* 0x00000006ff037e24 */ /* 0x000fca000f8e00ff */
[----:B------:R-:W-:-:S04]  /*2250*/  PRMT R0, R56, 0x654, R3 ;  /* 0x0000065438007816 */ /* 0x000fc80000000003 */
[----:B------:R1:W-:Y:S03]  /*2260*/  SYNCS.ARRIVE.TRANS64.RED.A1T0 RZ, [R0+URZ], RZ ;  /* 0x000000ff00ff79a7 */ /* 0x0003e6000810043f */
.L_x_37:
[----:B------:R-:W-:Y:S05]  /*2270*/  BSYNC B0 ;  /* 0x0000000000007941 */ /* 0x000fea0003800000 */
.L_x_36:
[----:B------:R-:W-:Y:S05]  /*2280*/  @P1 BRA `(.L_x_34) ;  /* 0x0000000000041947 */ /* 0x000fea0003800000 */
[----:B------:R-:W-:Y:S01]  /*2290*/  BPT.TRAP 0x1 ;  /* 0x000000040000795c */ /* 0x000fe20000300000 */
.L_x_34:
[----:B-1----:R-:W-:Y:S01]  /*22a0*/  SHF.L.U32 R0, R73, 0x1f, RZ ;  /* 0x0000001f49007819 */ /* 0x002fe200000006ff */
[----:B------:R-:W-:Y:S01]  /*22b0*/  UIADD3 UR38, UR46, UR38, URZ ;  /* 0x000000262e267290 */ /* 0x000fe2000fffe03f */
[----:B------:R-:W1:Y:S01]  /*22c0*/  LDC R7, c[0x0][0x288] ;  /* 0x0000a200ff077b82 */ /* 0x000e620000000800 */
[----:B------:R-:W-:Y:S01]  /*22d0*/  UISETP.GE.U32.AND UP1, UPT, UR46, 0xe, UPT ;  /* 0x0000000e2e00788c */ /* 0x000fe2000bf26070 */
[----:B------:R-:W-:Y:S01]  /*22e0*/  IMAD.SHL.U32 R8, R62, 0x2, RZ ;  /* 0x000000023e087824 */ /* 0x000fe200078e00ff */
[----:B------:R-:W-:Y:S02]  /*22f0*/  UISETP.GT.U32.AND UP0, UPT, UR38, 0xd, UPT ;  /* 0x0000000d2600788c */ /* 0x000fe4000bf04070 */
[----:B------:R-:W-:Y:S02]  /*2300*/  USHF.R.U32.HI UR4, URZ, 0x1, UR38 ;  /* 0x000000013f047899 */ /* 0x000fe40008011626 */
[----:B------:R-:W-:Y:S01]  /*2310*/  UISETP.LT.U32.AND UP0, UPT, UR46, 0xe, UP0 ;  /* 0x0000000e2e00788c */ /* 0x000fe20008701070 */
[----:B------:R-:W2:Y:S01]  /*2320*/  SYNCS.PHASECHK.TRANS64.TRYWAIT P0, [R63+UR42+0x10], R0 ;  /* 0x000010003f0075a7 */ /* 0x000ea2000800016a */
[----:B------:R-:W-:Y:S01]  /*2330*/  UIMAD.WIDE.U32 UR4, UR4, -0x6db6db6d, URZ ;  /* 0x92492493040478a5 */ /* 0x000fe2000f8e003f */
[----:B------:R-:W-:Y:S01]  /*2340*/  SHF.R.S32.HI R9, RZ, 0x1f, R8 ;  /* 0x0000001fff097819 */ /* 0x000fe20000011408 */
[----:B------:R-:W-:-:S02]  /*2350*/  USEL UR6, URZ, 0x1, !UP0 ;  /* 0x000000013f067887 */ /* 0x000fc4000c000000 */
[----:B------:R-:W-:Y:S02]  /*2360*/  USHF.R.U32.HI UR4, URZ, 0x2, UR5 ;  /* 0x000000023f047899 */ /* 0x000fe40008011605 */
[----:B------:R-:W-:Y:S02]  /*2370*/  ULOP3.LUT UR39, UR39, UR6, URZ, 0x3c, !UPT ;  /* 0x0000000627277292 */ /* 0x000fe4000f8e3c3f */
[----:B------:R-:W-:Y:S02]  /*2380*/  UIMAD UR38, UR4, -0xe, UR38 ;  /* 0xfffffff2042678a4 */ /* 0x000fe4000f8e0226 */
[----:B------:R-:W-:Y:S01]  /*2390*/  @UP1 ULOP3.LUT UR39, UR39, 0x1, UR4, 0x78, !UPT ;  /* 0x0000000127271892 */ /* 0x000fe2000f8e7804 */
[----:B-12---:R-:W-:Y:S11]  /*23a0*/  @!P0 BRA `(.L_x_38) ;  /* 0x0000004000988947 */ /* 0x006ff60003800000 */
.L_x_138:
[----:B-1----:R-:W-:Y:S01]  /*23b0*/  IMAD.SHL.U32 R0, R19, 0x40, RZ ;  /* 0x0000004013007824 */ /* 0x002fe200078e00ff */
[----:B------:R-:W-:Y:S01]  /*23c0*/  ULDC UR6, c[0x0][0x284] ;  /* 0x0000a10000067ab9 */ /* 0x000fe20000000800 */
[----:B------:R-:W-:Y:S01]  /*23d0*/  IMAD.SHL.U32 R14, R22, 0x40, RZ ;  /* 0x00000040160e7824 */ /* 0x000fe200078e00ff */
[----:B------:R-:W-:Y:S01]  /*23e0*/  SHF.R.S32.HI R11, RZ, 0x1f, R2 ;  /* 0x0000001fff0b7819 */ /* 0x000fe20000011402 */
[----:B------:R-:W-:Y:S01]  /*23f0*/  ULDC.64 UR4, c[0x0][0x5d0] ;  /* 0x0001740000047ab9 */ /* 0x000fe20000000a00 */
[----:B------:R-:W-:Y:S01]  /*2400*/  ISETP.GE.AND P0, PT, R0, UR6, PT ;  /* 0x0000000600007c0c */ /* 0x000fe2000bf06270 */
[----:B------:R-:W-:Y:S01]  /*2410*/  IMAD.WIDE.U32 R4, R2, UR4, R8 ;  /* 0x0000000402047c25 */ /* 0x000fe2000f8e0008 */
[----:B------:R-:W-:Y:S02]  /*2420*/  SHF.R.S32.HI R15, RZ, 0x1f, R14 ;  /* 0x0000001fff0f7819 */ /* 0x000fe4000001140e */
[C---:B------:R-:W-:Y:S01]  /*2430*/  ISETP.GE.OR P0, PT, R14.reuse, R7, P0 ;  /* 0x000000070e00720c */ /* 0x040fe20000706670 */
[----:B------:R-:W-:Y:S01]  /*2440*/  IMAD R3, R11, UR4, RZ ;  /* 0x000000040b037c24 */ /* 0x000fe2000f8e02ff */
[----:B------:R-:W-:-:S03]  /*2450*/  IADD3 R4, P1, R14, R4, RZ ;  /* 0x000000040e047210 */ /* 0x000fc60007f3e0ff */
[----:B------:R-:W-:-:S05]  /*2460*/  IMAD R3, R2, UR5, R3 ;  /* 0x0000000502037c24 */ /* 0x000fca000f8e0203 */
[----:B------:R-:W-:-:S03]  /*2470*/  IADD3.X R5, R15, R5, R3, P1, !PT ;  /* 0x000000050f057210 */ /* 0x000fc60000ffe403 */
[----:B------:R-:W-:Y:S05]  /*2480*/  @P0 BRA `(.L_x_39) ;  /* 0x0000002000b00947 */ /* 0x000fea0003800000 */
[----:B------:R-:W1:Y:S01]  /*2490*/  LDC.64 R76, c[0x0][0x5c8] ;  /* 0x00017200ff4c7b82 */ /* 0x000e620000000a00 */
[----:B-----5:R-:W-:Y:S01]  /*24a0*/  FSETP.NEU.AND P0, PT, R59, RZ, PT ;  /* 0x000000ff3b00720b */ /* 0x020fe20003f0d000 */
[----:B------:R-:W-:Y:S01]  /*24b0*/  IMAD R3, R62, -0x2, R7 ;  /* 0xfffffffe3e037824 */ /* 0x000fe200078e0207 */
[----:B------:R-:W-:Y:S01]  /*24c0*/  BSSY B0, `(.L_x_39) ;  /* 0x0000228000007945 */ /* 0x000fe20003800000 */
[----:B------:R-:W-:-:S04]  /*24d0*/  IMAD.WIDE R68, R19, 0x40, R60 ;  /* 0x0000004013447825 */ /* 0x000fc800078e023c */
[----:B------:R-:W-:Y:S02]  /*24e0*/  IMAD.IADD R3, R3, 0x1, -R14 ;  /* 0x0000000103037824 */ /* 0x000fe400078e0a0e */
[----:B------:R-:W-:-:S03]  /*24f0*/  IMAD.IADD R0, R67, 0x1, -R0 ;  /* 0x0000000143007824 */ /* 0x000fc600078e0a00 */
[----:B------:R-:W-:-:S04]  /*2500*/  ISETP.GT.AND P2, PT, R3, RZ, PT ;  /* 0x000000ff0300720c */ /* 0x000fc80003f44270 */
[----:B------:R-:W-:Y:S01]  /*2510*/  ISETP.GT.AND P1, PT, R0, RZ, P2 ;  /* 0x000000ff0000720c */ /* 0x000fe20001724270 */
[-C--:B-1----:R-:W-:Y:S02]  /*2520*/  IMAD R6, R69, R76.reuse, RZ ;  /* 0x0000004c45067224 */ /* 0x082fe400078e02ff */
[----:B------:R-:W-:-:S04]  /*2530*/  IMAD.WIDE.U32 R70, R68, R76, R4 ;  /* 0x0000004c44467225 */ /* 0x000fc800078e0004 */
[----:B------:R-:W-:-:S04]  /*2540*/  IMAD R5, R68, R77, R6 ;  /* 0x0000004d44057224 */ /* 0x000fc800078e0206 */
[----:B------:R-:W-:Y:S01]  /*2550*/  IMAD.IADD R7, R71, 0x1, R5 ;  /* 0x0000000147077824 */ /* 0x000fe200078e0205 */
[----:B------:R-:W-:Y:S06]  /*2560*/  @!P0 BRA `(.L_x_40) ;  /* 0x0000001400e48947 */ /* 0x000fec0003800000 */
[----:B------:R-:W1:Y:S01]  /*2570*/  LDC.64 R74, c[0x0][0x5b8] ;  /* 0x00016e00ff4a7b82 */ /* 0x000e620000000a00 */
[----:B------:R-:W-:-:S07]  /*2580*/  ULDC.64 UR4, c[0x0][0x5c0] ;  /* 0x0001700000047ab9 */ /* 0x000fce0000000a00 */
[----:B------:R-:W2:Y:S08]  /*2590*/  LDC.64 R78, c[0x0][0x5b0] ;  /* 0x00016c00ff4e7b82 */ /* 0x000eb00000000a00 */
[----:B------:R-:W0:Y:S01]  /*25a0*/  LDC.64 R80, c[0x0][0x5a8] ;  /* 0x00016a00ff507b82 */ /* 0x000e220000000a00 */
[-C--:B-1----:R-:W-:Y:S02]  /*25b0*/  IMAD R6, R11, R74.reuse, RZ ;  /* 0x0000004a0b067224 */ /* 0x082fe400078e02ff */
[----:B------:R-:W-:-:S04]  /*25c0*/  IMAD.WIDE.U32 R4, R2, R74, R8 ;  /* 0x0000004a02047225 */ /* 0x000fc800078e0008 */
[----:B------:R-:W-:Y:S01]  /*25d0*/  IMAD R71, R2, R75, R6 ;  /* 0x0000004b02477224 */ /* 0x000fe200078e0206 */
[----:B------:R-:W-:Y:S01]  /*25e0*/  IADD3 R10, P0, R14, R4, RZ ;  /* 0x000000040e0a7210 */ /* 0x000fe20007f1e0ff */
[----:B--2---:R-:W-:-:S03]  /*25f0*/  IMAD R4, R69, R78, RZ ;  /* 0x0000004e45047224 */ /* 0x004fc600078e02ff */
[----:B------:R-:W-:Y:S01]  /*2600*/  IADD3.X R11, R15, R5, R71, P0, !PT ;  /* 0x000000050f0b7210 */ /* 0x000fe200007fe447 */
[C---:B------:R-:W-:Y:S02]  /*2610*/  IMAD R75, R68.reuse, R79, R4 ;  /* 0x0000004f444b7224 */ /* 0x040fe400078e0204 */
[----:B------:R-:W-:-:S04]  /*2620*/  IMAD.WIDE.U32 R4, R68, R78, R10 ;  /* 0x0000004e44047225 */ /* 0x000fc800078e000a */
[----:B------:R-:W-:Y:S01]  /*2630*/  IMAD.IADD R5, R5, 0x1, R75 ;  /* 0x0000000105057824 */ /* 0x000fe200078e024b */
[----:B0-----:R-:W-:-:S04]  /*2640*/  LEA R12, P0, R4, R80, 0x1 ;  /* 0x00000050040c7211 */ /* 0x001fc800078008ff */
[----:B------:R-:W-:-:S05]  /*2650*/  LEA.HI.X R13, R4, R81, R5, 0x1, P0 ;  /* 0x00000051040d7211 */ /* 0x000fca00000f0c05 */
[----:B------:R-:W2:Y:S01]  /*2660*/  @P1 LDG.E.LTC128B.U16 R19, desc[UR36][R12.64] ;  /* 0x000000240c131981 */ /* 0x000ea2000c1e1520 */
[----:B------:R-:W-:Y:S01]  /*2670*/  IMAD.WIDE.U32 R4, R68, R78, R14 ;  /* 0x0000004e44047225 */ /* 0x000fe200078e000e */
[----:B------:R-:W-:Y:S02]  /*2680*/  BSSY B1, `(.L_x_41) ;  /* 0x0000015000017945 */ /* 0x000fe40003800000 */
[----:B------:R-:W-:-:S04]  /*2690*/  IADD3 R20, P0, R8, R4, RZ ;  /* 0x0000000408147210 */ /* 0x000fc80007f1e0ff */
[----:B------:R-:W-:Y:S02]  /*26a0*/  IADD3.X R21, R9, R75, R5, P0, !PT ;  /* 0x0000004b09157210 */ /* 0x000fe400007fe405 */
[----:B------:R-:W-:Y:S01]  /*26b0*/  LEA R6, P0, R70, UR4, 0x1 ;  /* 0x0000000446067c11 */ /* 0x000fe2000f8008ff */
[----:B------:R-:W-:-:S03]  /*26c0*/  IMAD.WIDE.U32 R20, R2, R74, R20 ;  /* 0x0000004a02147225 */ /* 0x000fc600078e0014 */
[----:B------:R-:W-:Y:S02]  /*26d0*/  LEA.HI.X R7, R70, UR5, R7, 0x1, P0 ;  /* 0x0000000546077c11 */ /* 0x000fe400080f0c07 */
[----:B------:R-:W-:-:S04]  /*26e0*/  ISETP.GT.AND P0, PT, R3, 0x1, PT ;  /* 0x000000010300780c */ /* 0x000fc80003f04270 */
[----:B------:R-:W-:Y:S01]  /*26f0*/  ISETP.GT.AND P3, PT, R0, RZ, P0 ;  /* 0x000000ff0000720c */ /* 0x000fe20000764270 */
[----:B--2---:R-:W-:-:S05]  /*2700*/  HADD2.F32 R4, -RZ, R19.H0_H0 ;  /* 0x20000013ff047230 */ /* 0x004fca0000004100 */
[----:B------:R-:W-:Y:S01]  /*2710*/  FMUL R5, R4, R59 ;  /* 0x0000003b04057220 */ /* 0x000fe20000400000 */
[----:B------:R-:W-:-:S03]  /*2720*/  LEA R4, P4, R20, R80, 0x1 ;  /* 0x0000005014047211 */ /* 0x000fc600078808ff */
[----:B------:R-:W-:-:S05]  /*2730*/  FFMA R5, R24, R58, R5 ;  /* 0x0000003a18057223 */ /* 0x000fca0000000005 */
[----:B------:R-:W-:Y:S01]  /*2740*/  F2FP.F16.F32.PACK_AB R12, RZ, R5 ;  /* 0x00000005ff0c723e */ /* 0x000fe200000000ff */
[----:B------:R-:W-:-:S03]  /*2750*/  IMAD.IADD R5, R71, 0x1, R21 ;  /* 0x0000000147057824 */ /* 0x000fc600078e0215 */
[----:B------:R-:W-:Y:S01]  /*2760*/  PRMT R13, R12, 0x7610, R13 ;  /* 0x000076100c0d7816 */ /* 0x000fe2000000000d */
[----:B------:R-:W-:Y:S01]  /*2770*/  IMAD.SHL.U32 R12, R78, 0x8, RZ ;  /* 0x000000084e0c7824 */ /* 0x000fe200078e00ff */
[----:B------:R-:W-:-:S03]  /*2780*/  LEA.HI.X R5, R20, R81, R5, 0x1, P4 ;  /* 0x0000005114057211 */ /* 0x000fc600020f0c05 */
[----:B------:R0:W-:Y:S02]  /*2790*/  @P1 STG.E.U16 desc[UR36][R6.64], R13 ;  /* 0x0000000d06001986 */ /* 0x0001e4000c101524 */
[----:B0-----:R-:W-:Y:S01]  /*27a0*/  SHF.L.U64.HI R13, R78, 0x3, R79 ;  /* 0x000000034e0d7819 */ /* 0x001fe2000001024f */
[----:B------:R-:W-:Y:S06]  /*27b0*/  @!P3 BRA `(.L_x_42) ;  /* 0x000000000004b947 */ /* 0x000fec0003800000 */
[----:B------:R0:W5:Y:S02]  /*27c0*/  LDG.E.LTC128B.U16 R19, desc[UR36][R4.64+0x2] ;  /* 0x0000022404137981 */ /* 0x000164000c1e1520 */
.L_x_42:
[----:B------:R-:W-:Y:S05]  /*27d0*/  BSYNC B1 ;  /* 0x0000000000017941 */ /* 0x000fea0003800000 */
.L_x_41:
[----:B-----5:R-:W-:Y:S01]  /*27e0*/  HADD2.F32 R20, -RZ, R19.H0_H0 ;  /* 0x20000013ff147230 */ /* 0x020fe20000004100 */
[----:B------:R-:W-:Y:S01]  /*27f0*/  ISETP.GT.AND P2, PT, R0, 0x8, P2 ;  /* 0x000000080000780c */ /* 0x000fe20001744270 */
[----:B------:R-:W-:-:S04]  /*2800*/  IMAD.WIDE.U32 R68, R68, R78, R12 ;  /* 0x0000004e44447225 */ /* 0x000fc800078e000c */
[----:B------:R-:W-:Y:S01]  /*2810*/  FMUL R20, R20, R59 ;  /* 0x0000003b14147220 */ /* 0x000fe20000400000 */
[----:B------:R-:W-:Y:S01]  /*2820*/  IMAD.IADD R75, R75, 0x1, R69 ;  /* 0x000000014b4b7824 */ /* 0x000fe200078e0245 */
[----:B------:R-:W-:Y:S02]  /*2830*/  IADD3 R10, P1, R10, R68, RZ ;  /* 0x000000440a0a7210 */ /* 0x000fe40007f3e0ff */
[----:B------:R-:W-:-:S03]  /*2840*/  FFMA R20, R25, R58, R20 ;  /* 0x0000003a19147223 */ /* 0x000fc60000000014 */
[----:B------:R-:W-:Y:S01]  /*2850*/  IMAD.X R11, R75, 0x1, R11, P1 ;  /* 0x000000014b0b7824 */ /* 0x000fe200008e060b */
[C---:B------:R-:W-:Y:S02]  /*2860*/  LEA R12, P1, R10.reuse, R80, 0x1 ;  /* 0x000000500a0c7211 */ /* 0x040fe400078208ff */
[----:B------:R-:W-:Y:S02]  /*2870*/  F2FP.F16.F32.PACK_AB R20, RZ, R20 ;  /* 0x00000014ff14723e */ /* 0x000fe400000000ff */
[----:B------:R-:W-:-:S03]  /*2880*/  LEA.HI.X R13, R10, R81, R11, 0x1, P1 ;  /* 0x000000510a0d7211 */ /* 0x000fc600008f0c0b */
[----:B------:R1:W-:Y:S04]  /*2890*/  @P3 STG.E.U16 desc[UR36][R6.64+0x2], R20 ;  /* 0x0000021406003986 */ /* 0x0003e8000c101524 */
[----:B------:R-:W2:Y:S01]  /*28a0*/  @P2 LDG.E.LTC128B.U16 R19, desc[UR36][R12.64] ;  /* 0x000000240c132981 */ /* 0x000ea2000c1e1520 */
[----:B------:R-:W-:Y:S01]  /*28b0*/  IADD3 R14, P1, P3, R8, R68, R14 ;  /* 0x00000044080e7210 */ /* 0x000fe20007b3e00e */
[----:B------:R-:W-:Y:S01]  /*28c0*/  BSSY B1, `(.L_x_43) ;  /* 0x0000011000017945 */ /* 0x000fe20003800000 */
[C---:B------:R-:W-:Y:S02]  /*28d0*/  SHF.L.U64.HI R11, R76.reuse, 0x4, R77 ;  /* 0x000000044c0b7819 */ /* 0x040fe4000001024d */
[----:B------:R-:W-:Y:S02]  /*28e0*/  IADD3.X R15, R9, R75, R15, P1, P3 ;  /* 0x0000004b090f7210 */ /* 0x000fe40000fe640f */
[----:B------:R-:W-:-:S02]  /*28f0*/  LEA R10, P1, R76, R6, 0x4 ;  /* 0x000000064c0a7211 */ /* 0x000fc400078220ff */
[----:B------:R-:W-:Y:S01]  /*2900*/  ISETP.GT.AND P0, PT, R0, 0x8, P0 ;  /* 0x000000080000780c */ /* 0x000fe20000704270 */
[----:B------:R-:W-:-:S04]  /*2910*/  IMAD.WIDE.U32 R14, R2, R74, R14 ;  /* 0x0000004a020e7225 */ /* 0x000fc800078e000e */
[----:B------:R-:W-:Y:S02]  /*2920*/  IMAD.X R11, R11, 0x1, R7, P1 ;  /* 0x000000010b0b7824 */ /* 0x000fe400008e0607 */
[----:B------:R-:W-:Y:S02]  /*2930*/  IMAD.IADD R2, R71, 0x1, R15 ;  /* 0x0000000147027824 */ /* 0x000fe400078e020f */
[----:B--2---:R-:W-:-:S05]  /*2940*/  HADD2.F32 R8, -RZ, R19.H0_H0 ;  /* 0x20000013ff087230 */ /* 0x004fca0000004100 */
[----:B------:R-:W-:Y:S01]  /*2950*/  FMUL R9, R8, R59 ;  /* 0x0000003b08097220 */ /* 0x000fe20000400000 */
[----:B------:R-:W-:-:S03]  /*2960*/  LEA R8, P3, R14, R80, 0x1 ;  /* 0x000000500e087211 */ /* 0x000fc600078608ff */
[----:B------:R-:W-:-:S05]  /*2970*/  FFMA R9, R26, R58, R9 ;  /* 0x0000003a1a097223 */ /* 0x000fca0000000009 */
[----:B------:R-:W-:Y:S02]  /*2980*/  F2FP.F16.F32.PACK_AB R12, RZ, R9 ;  /* 0x00000009ff0c723e */ /* 0x000fe400000000ff */
[----:B------:R-:W-:-:S03]  /*2990*/  LEA.HI.X R9, R14, R81, R2, 0x1, P3 ;  /* 0x000000510e097211 */ /* 0x000fc600018f0c02 */
[----:B------:R1:W-:Y:S01]  /*29a0*/  @P2 STG.E.U16 desc[UR36][R10.64], R12 ;  /* 0x0000000c0a002986 */ /* 0x0003e2000c101524 */
[----:B------:R-:W-:Y:S05]  /*29b0*/  @!P0 BRA `(.L_x_44) ;  /* 0x0000000000048947 */ /* 0x000fea0003800000 */
[----:B------:R2:W5:Y:S02]  /*29c0*/  LDG.E.LTC128B.U16 R19, desc[UR36][R8.64+0x2] ;  /* 0x0000022408137981 */ /* 0x000564000c1e1520 */
.L_x_44:
[----:B------:R-:W-:Y:S05]  /*29d0*/  BSYNC B1 ;  /* 0x0000000000017941 */ /* 0x000fea0003800000 */
.L_x_43:
[----:B-----5:R-:W-:Y:S01]  /*29e0*/  HADD2.F32 R2, -RZ, R19.H0_H0 ;  /* 0x20000013ff027230 */ /* 0x020fe20000004100 */
[----:B------:R-:W-:Y:S01]  /*29f0*/  ISETP.GT.AND P1, PT, R3, 0x8, PT ;  /* 0x000000080300780c */ /* 0x000fe20003f24270 */
[----:B------:R-:W-:Y:S03]  /*2a00*/  BSSY B1, `(.L_x_45) ;  /* 0x0000008000017945 */ /* 0x000fe60003800000 */
[----:B------:R-:W-:Y:S01]  /*2a10*/  FMUL R2, R2, R59 ;  /* 0x0000003b02027220 */ /* 0x000fe20000400000 */
[----:B------:R-:W-:-:S03]  /*2a20*/  ISETP.GT.AND P2, PT, R0, RZ, P1 ;  /* 0x000000ff0000720c */ /* 0x000fc60000f44270 */
[----:B------:R-:W-:-:S05]  /*2a30*/  FFMA R2, R27, R58, R2 ;  /* 0x0000003a1b027223 */ /* 0x000fca0000000002 */
[----:B------:R-:W-:-:S05]  /*2a40*/  F2FP.F16.F32.PACK_AB R2, RZ, R2 ;  /* 0x00000002ff02723e */ /* 0x000fca00000000ff */
[----:B------:R3:W-:Y:S01]  /*2a50*/  @P0 STG.E.U16 desc[UR36][R10.64+0x2], R2 ;  /* 0x000002020a000986 */ /* 0x0007e2000c101524 */
[----:B------:R-:W-:Y:S05]  /*2a60*/  @!P2 BRA `(.L_x_46) ;  /* 0x000000000004a947 */ /* 0x000fea0003800000 */
[----:B------:R4:W5:Y:S02]  /*2a70*/  LDG.E.LTC128B.U16 R19, desc[UR36][R4.64+0x10] ;  /* 0x0000102404137981 */ /* 0x000964000c1e1520 */
.L_x_46:
[----:B------:R-:W-:Y:S05]  /*2a80*/  BSYNC B1 ;  /* 0x0000000000017941 */ /* 0x000fea0003800000 */
.L_x_45:
[----:B---3-5:R-:W-:Y:S01]  /*2a90*/  HADD2.F32 R2, -RZ, R19.H0_H0 ;  /* 0x20000013ff027230 */ /* 0x028fe20000004100 */
        /* <DEDUP_REMOVED lines=9> */
.L_x_48:
[----:B------:R-:W-:Y:S05]  /*2b30*/  BSYNC B1 ;  /* 0x0000000000017941 */ /* 0x000fea0003800000 */
.L_x_47:
[----:B-----5:R-:W-:Y:S01]  /*2b40*/  HADD2.F32 R2, -RZ, R19.H0_H0 ;  /* 0x20000013ff027230 */ /* 0x020fe20000004100 */
[----:B------:R-:W-:Y:S01]  /*2b50*/  ISETP.GT.AND P1, PT, R0, 0x8, P1 ;  /* 0x000000080000780c */ /* 0x000fe20000f24270 */
[----:B------:R-:W-:Y:S03]  /*2b60*/  BSSY B1, `(.L_x_49) ;  /* 0x0000007000017945 */ /* 0x000fe60003800000 */
[----:B------:R-:W-:-:S04]  /*2b70*/  FMUL R2, R2, R59 ;  /* 0x0000003b02027220 */ /* 0x000fc80000400000 */
[----:B------:R-:W-:-:S05]  /*2b80*/  FFMA R2, R29, R58, R2 ;  /* 0x0000003a1d027223 */ /* 0x000fca0000000002 */
[----:B------:R-:W-:-:S05]  /*2b90*/  F2FP.F16.F32.PACK_AB R2, RZ, R2 ;  /* 0x00000002ff02723e */ /* 0x000fca00000000ff */
[----:B------:R0:W-:Y:S01]  /*2ba0*/  @P3 STG.E.U16 desc[UR36][R6.64+0x12], R2 ;  /* 0x0000120206003986 */ /* 0x0001e2000c101524 */
[----:B------:R-:W-:Y:S05]  /*2bb0*/  @!P1 BRA `(.L_x_50) ;  /* 0x0000000000049947 */ /* 0x000fea0003800000 */
[----:B------:R0:W5:Y:S02]  /*2bc0*/  LDG.E.LTC128B.U16 R19, desc[UR36][R8.64+0x10] ;  /* 0x0000102408137981 */ /* 0x000164000c1e1520 */
.L_x_50:
[----:B------:R-:W-:Y:S05]  /*2bd0*/  BSYNC B1 ;  /* 0x0000000000017941 */ /* 0x000fea0003800000 */
.L_x_49:
[----:B0----5:R-:W-:Y:S01]  /*2be0*/  HADD2.F32 R2, -RZ, R19.H0_H0 ;  /* 0x20000013ff027230 */ /* 0x021fe20000004100 */
[----:B------:R-:W-:Y:S01]  /*2bf0*/  ISETP.GT.AND P0, PT, R0, 0x8, P0 ;  /* 0x000000080000780c */ /* 0x000fe20000704270 */
[----:B------:R-:W-:Y:S03]  /*2c00*/  BSSY B1, `(.L_x_51) ;  /* 0x0000007000017945 */ /* 0x000fe60003800000 */
[----:B---3--:R-:W-:-:S04]  /*2c10*/  FMUL R13, R2, R59 ;  /* 0x0000003b020d7220 */ /* 0x008fc80000400000 */
[----:B------:R-:W-:-:S05]  /*2c20*/  FFMA R13, R30, R58, R13 ;  /* 0x0000003a1e0d7223 */ /* 0x000fca000000000d */
[----:B------:R-:W-:-:S05]  /*2c30*/  F2FP.F16.F32.PACK_AB R13, RZ, R13 ;  /* 0x0000000dff0d723e */ /* 0x000fca00000000ff */
[----:B------:R0:W-:Y:S01]  /*2c40*/  @P1 STG.E.U16 desc[UR36][R10.64+0x10], R13 ;  /* 0x0000100d0a001986 */ /* 0x0001e2000c101524 */
[----:B------:R-:W-:Y:S05]  /*2c50*/  @!P0 BRA `(.L_x_52) ;  /* 0x0000000000048947 */ /* 0x000fea0003800000 */
[----:B------:R3:W5:Y:S02]  /*2c60*/  LDG.E.LTC128B.U16 R19, desc[UR36][R8.64+0x12] ;  /* 0x0000122408137981 */ /* 0x000764000c1e1520 */
.L_x_52:
[----:B------:R-:W-:Y:S05]  /*2c70*/  BSYNC B1 ;  /* 0x0000000000017941 */ /* 0x000fea0003800000 */
.L_x_51:
        /* <DEDUP_REMOVED lines=10> */
.L_x_54:
[----:B------:R-:W-:Y:S05]  /*2d20*/  BSYNC B1 ;  /* 0x0000000000017941 */ /* 0x000fea0003800000 */
.L_x_53:
[----:B0----5:R-:W-:Y:S01]  /*2d30*/  HADD2.F32 R2, -RZ, R19.H0_H0 ;  /* 0x20000013ff027230 */ /* 0x021fe20000004100 */
        /* <DEDUP_REMOVED lines=9> */
.L_x_56:
[----:B------:R-:W-:Y:S05]  /*2dd0*/  BSYNC B1 ;  /* 0x0000000000017941 */ /* 0x000fea0003800000 */
.L_x_55:
        /* <DEDUP_REMOVED lines=9> */
.L_x_58:
[----:B------:R-:W-:Y:S05]  /*2e70*/  BSYNC B1 ;  /* 0x0000000000017941 */ /* 0x000fea0003800000 */
.L_x_57:
[----:B0----5:R-:W-:Y:S01]  /*2e80*/  HADD2.F32 R2, -RZ, R19.H0_H0 ;  /* 0x20000013ff027230 */ /* 0x021fe20000004100 */
        /* <DEDUP_REMOVED lines=8> */
.L_x_60:
[----:B------:R-:W-:Y:S05]  /*2f10*/  BSYNC B1 ;  /* 0x0000000000017941 */ /* 0x000fea0003800000 */
.L_x_59:
        /* <DEDUP_REMOVED lines=10> */
.L_x_62:
[----:B------:R-:W-:Y:S05]  /*2fc0*/  BSYNC B1 ;  /* 0x0000000000017941 */ /* 0x000fea0003800000 */
.L_x_61:
        /* <DEDUP_REMOVED lines=10> */
.L_x_64:
[----:B------:R-:W-:Y:S05]  /*3070*/  BSYNC B1 ;  /* 0x0000000000017941 */ /* 0x000fea0003800000 */
.L_x_63:
        /* <DEDUP_REMOVED lines=9> */
.L_x_66:
[----:B------:R-:W-:Y:S05]  /*3110*/  BSYNC B1 ;  /* 0x0000000000017941 */ /* 0x000fea0003800000 */
.L_x_65:
        /* <DEDUP_REMOVED lines=9> */
.L_x_68:
[----:B------:R-:W-:Y:S05]  /*31b0*/  BSYNC B1 ;  /* 0x0000000000017941 */ /* 0x000fea0003800000 */
.L_x_67:
        /* <DEDUP_REMOVED lines=10> */
.L_x_70:
[----:B------:R-:W-:Y:S05]  /*3260*/  BSYNC B1 ;  /* 0x0000000000017941 */ /* 0x000fea0003800000 */
.L_x_69:
        /* <DEDUP_REMOVED lines=10> */
.L_x_72:
[----:B------:R-:W-:Y:S05]  /*3310*/  BSYNC B1 ;  /* 0x0000000000017941 */ /* 0x000fea0003800000 */
.L_x_71:
        /* <DEDUP_REMOVED lines=9> */
.L_x_74:
[----:B------:R-:W-:Y:S05]  /*33b0*/  BSYNC B1 ;  /* 0x0000000000017941 */ /* 0x000fea0003800000 */
.L_x_73:
        /* <DEDUP_REMOVED lines=9> */
.L_x_76:
[----:B------:R-:W-:Y:S05]  /*3450*/  BSYNC B1 ;  /* 0x0000000000017941 */ /* 0x000fea0003800000 */
.L_x_75:
        /* <DEDUP_REMOVED lines=10> */
.L_x_78:
[----:B------:R-:W-:Y:S05]  /*3500*/  BSYNC B1 ;  /* 0x0000000000017941 */ /* 0x000fea0003800000 */
.L_x_77:
        /* <DEDUP_REMOVED lines=10> */
.L_x_80:
[----:B------:R-:W-:Y:S05]  /*35b0*/  BSYNC B1 ;  /* 0x0000000000017941 */ /* 0x000fea0003800000 */
.L_x_79:
        /* <DEDUP_REMOVED lines=9> */
.L_x_82:
[----:B------:R-:W-:Y:S05]  /*3650*/  BSYNC B1 ;  /* 0x0000000000017941 */ /* 0x000fea0003800000 */
.L_x_81:
        /* <DEDUP_REMOVED lines=9> */
.L_x_84:
[----:B------:R-:W-:Y:S05]  /*36f0*/  BSYNC B1 ;  /* 0x0000000000017941 */ /* 0x000fea0003800000 */
.L_x_83:
        /* <DEDUP_REMOVED lines=10> */
.L_x_86:
[----:B------:R-:W-:Y:S05]  /*37a0*/  BSYNC B1 ;  /* 0x0000000000017941 */ /* 0x000fea0003800000 */
.L_x_85:
        /* <DEDUP_REMOVED lines=10> */
.L_x_88:
[----:B------:R-:W-:Y:S05]  /*3850*/  BSYNC B1 ;  /* 0x0000000000017941 */ /* 0x000fea0003800000 */
.L_x_87:
        /* <DEDUP_REMOVED lines=9> */
.L_x_90:
[----:B------:R-:W-:Y:S05]  /*38f0*/  BSYNC B1 ;  /* 0x0000000000017941 */ /* 0x000fea0003800000 */
.L_x_89:
        /* <DEDUP_REMOVED lines=9> */
.L_x_92:
[----:B------:R-:W-:Y:S05]  /*3990*/  BSYNC B1 ;  /* 0x0000000000017941 */ /* 0x000fea0003800000 */
.L_x_91:
        /* <DEDUP_REMOVED lines=10> */
.L_x_94:
[----:B------:R-:W-:Y:S05]  /*3a40*/  BSYNC B1 ;  /* 0x0000000000017941 */ /* 0x000fea0003800000 */
.L_x_93:
[----:B0----5:R-:W-:Y:S01]  /*3a50*/  HADD2.F32 R2, -RZ, R19.H0_H0 ;  /* 0x20000013ff027230 */ /* 0x021fe20000004100 */
[----:B------:R-:W-:Y:S01]  /*3a60*/  ISETP.GT.AND P0, PT, R3, 0x39, PT ;  /* 0x000000390300780c */ /* 0x000fe20003f04270 */
[----:B------:R-:W-:Y:S01]  /*3a70*/  @P2 IMAD.MOV.U32 R3, RZ, RZ, R7 ;  /* 0x000000ffff032224 */ /* 0x000fe200078e0007 */
[----:B------:R-:W-:Y:S02]  /*3a80*/  BSSY B1, `(.L_x_95) ;  /* 0x0000009000017945 */ /* 0x000fe40003800000 */
[----:B------:R-:W-:Y:S01]  /*3a90*/  FMUL R13, R2, R59 ;  /* 0x0000003b020d7220 */ /* 0x000fe20000400000 */
[----:B------:R-:W-:Y:S01]  /*3aa0*/  @P2 IMAD.MOV.U32 R2, RZ, RZ, R6 ;  /* 0x000000ffff022224 */ /* 0x000fe200078e0006 */
[----:B------:R-:W-:Y:S02]  /*3ab0*/  ISETP.GT.AND P3, PT, R0, RZ, P0 ;  /* 0x000000ff0000720c */ /* 0x000fe40000764270 */
[----:B------:R-:W-:-:S05]  /*3ac0*/  FFMA R13, R52, R58, R13 ;  /* 0x0000003a340d7223 */ /* 0x000fca000000000d */
[----:B------:R-:W-:-:S05]  /*3ad0*/  F2FP.F16.F32.PACK_AB R13, RZ, R13 ;  /* 0x0000000dff0d723e */ /* 0x000fca00000000ff */
[----:B------:R0:W-:Y:S01]  /*3ae0*/  @P2 STG.E.U16 desc[UR36][R2.64+0x70], R13 ;  /* 0x0000700d02002986 */ /* 0x0001e2000c101524 */
[----:B------:R-:W-:Y:S05]  /*3af0*/  @!P3 BRA `(.L_x_96) ;  /* 0x000000000004b947 */ /* 0x000fea0003800000 */
[----:B------:R0:W5:Y:S02]  /*3b00*/  LDG.E.LTC128B.U16 R19, desc[UR36][R4.64+0x72] ;  /* 0x0000722404137981 */ /* 0x000164000c1e1520 */
.L_x_96:
[----:B------:R-:W-:Y:S05]  /*3b10*/  BSYNC B1 ;  /* 0x0000000000017941 */ /* 0x000fea0003800000 */
.L_x_95:
        /* <DEDUP_REMOVED lines=9> */
.L_x_98:
[----:B------:R-:W-:Y:S05]  /*3bb0*/  BSYNC B1 ;  /* 0x0000000000017941 */ /* 0x000fea0003800000 */
.L_x_97:
[----:B0----5:R-:W-:Y:S01]  /*3bc0*/  HADD2.F32 R2, -RZ, R19.H0_H0 ;  /* 0x20000013ff027230 */ /* 0x021fe20000004100 */
[----:B------:R-:W-:Y:S01]  /*3bd0*/  ISETP.GT.AND P0, PT, R0, 0x8, P0 ;  /* 0x000000080000780c */ /* 0x000fe20000704270 */
[----:B------:R-:W-:Y:S03]  /*3be0*/  BSSY B1, `(.L_x_99) ;  /* 0x000000a000017945 */ /* 0x000fe60003800000 */
[----:B------:R-:W-:Y:S01]  /*3bf0*/  FMUL R3, R2, R59 ;  /* 0x0000003b02037220 */ /* 0x000fe20000400000 */
[----:B------:R-:W-:-:S03]  /*3c00*/  @P1 IMAD.MOV.U32 R2, RZ, RZ, R10 ;  /* 0x000000ffff021224 */ /* 0x000fc600078e000a */
[----:B------:R-:W-:-:S05]  /*3c10*/  FFMA R3, R54, R58, R3 ;  /* 0x0000003a36037223 */ /* 0x000fca0000000003 */
[----:B------:R-:W-:-:S04]  /*3c20*/  F2FP.F16.F32.PACK_AB R3, RZ, R3 ;  /* 0x00000003ff03723e */ /* 0x000fc800000000ff */
[----:B----4-:R-:W-:Y:S01]  /*3c30*/  PRMT R4, R3, 0x7610, R4 ;  /* 0x0000761003047816 */ /* 0x010fe20000000004 */
[----:B------:R-:W-:-:S05]  /*3c40*/  @P1 IMAD.MOV.U32 R3, RZ, RZ, R11 ;  /* 0x000000ffff031224 */ /* 0x000fca00078e000b */
[----:B------:R0:W-:Y:S01]  /*3c50*/  @P1 STG.E.U16 desc[UR36][R2.64+0x70], R4 ;  /* 0x0000700402001986 */ /* 0x0001e2000c101524 */
[----:B------:R-:W-:Y:S05]  /*3c60*/  @!P0 BRA `(.L_x_100) ;  /* 0x0000000000048947 */ /* 0x000fea0003800000 */
[----:B------:R4:W5:Y:S02]  /*3c70*/  LDG.E.LTC128B.U16 R19, desc[UR36][R8.64+0x72] ;  /* 0x0000722408137981 */ /* 0x000964000c1e1520 */
.L_x_100:
[----:B------:R-:W-:Y:S05]  /*3c80*/  BSYNC B1 ;  /* 0x0000000000017941 */ /* 0x000fea0003800000 */
.L_x_99:
[----:B------:R-:W-:Y:S05]  /*3c90*/  @!P0 BRA `(.L_x_101) ;  /* 0x0000000800a88947 */ /* 0x000fea0003800000 */
[----:B-----5:R-:W-:-:S05]  /*3ca0*/  HADD2.F32 R0, -RZ, R19.H0_H0 ;  /* 0x20000013ff007230 */ /* 0x020fca0000004100 */
[----:B------:R-:W-:-:S04]  /*3cb0*/  FMUL R0, R0, R59 ;  /* 0x0000003b00007220 */ /* 0x000fc80000400000 */
[----:B------:R-:W-:-:S05]  /*3cc0*/  FFMA R0, R55, R58, R0 ;  /* 0x0000003a37007223 */ /* 0x000fca0000000000 */
[----:B------:R-:W-:-:S05]  /*3cd0*/  F2FP.F16.F32.PACK_AB R0, RZ, R0 ;  /* 0x00000000ff00723e */ /* 0x000fca00000000ff */
[----:B------:R0:W-:Y:S01]  /*3ce0*/  STG.E.U16 desc[UR36][R10.64+0x72], R0 ;  /* 0x000072000a007986 */ /* 0x0001e2000c101524 */
[----:B------:R-:W-:Y:S05]  /*3cf0*/  BRA `(.L_x_101) ;  /* 0x0000000800907947 */ /* 0x000fea0003800000 */
.L_x_40:
[----:B------:R-:W-:Y:S01]  /*3d00*/  ISETP.GT.AND P0, PT, R3, 0x1, PT ;  /* 0x000000010300780c */ /* 0x000fe20003f04270 */
[----:B------:R-:W-:Y:S01]  /*3d10*/  ULDC.64 UR4, c[0x0][0x5c0] ;  /* 0x0001700000047ab9 */ /* 0x000fe20000000a00 */
[-C--:B------:R-:W-:Y:S01]  /*3d20*/  FMUL R24, R24, R58.reuse ;  /* 0x0000003a18187220 */ /* 0x080fe20000400000 */
[-C--:B------:R-:W-:Y:S01]  /*3d30*/  FMUL R25, R25, R58.reuse ;  /* 0x0000003a19197220 */ /* 0x080fe20000400000 */
[----:B------:R-:W-:Y:S01]  /*3d40*/  ISETP.GT.AND P3, PT, R0, RZ, P0 ;  /* 0x000000ff0000720c */ /* 0x000fe20000764270 */
[-C--:B------:R-:W-:Y:S01]  /*3d50*/  FMUL R26, R26, R58.reuse ;  /* 0x0000003a1a1a7220 */ /* 0x080fe20000400000 */
[----:B------:R-:W-:Y:S01]  /*3d60*/  LEA R4, P4, R70, UR4, 0x1 ;  /* 0x0000000446047c11 */ /* 0x000fe2000f8808ff */
[----:B------:R-:W-:Y:S01]  /*3d70*/  FMUL R27, R27, R58 ;  /* 0x0000003a1b1b7220 */ /* 0x000fe20000400000 */
[----:B------:R-:W-:Y:S01]  /*3d80*/  F2FP.F16.F32.PACK_AB R24, RZ, R24 ;  /* 0x00000018ff18723e */ /* 0x000fe200000000ff */
[-C--:B------:R-:W-:Y:S01]  /*3d90*/  FMUL R28, R28, R58.reuse ;  /* 0x0000003a1c1c7220 */ /* 0x080fe20000400000 */
[----:B------:R-:W-:Y:S01]  /*3da0*/  LEA.HI.X R5, R70, UR5, R7, 0x1, P4 ;  /* 0x0000000546057c11 */ /* 0x000fe2000a0f0c07 */
[-C--:B------:R-:W-:Y:S01]  /*3db0*/  FMUL R29, R29, R58.reuse ;  /* 0x0000003a1d1d7220 */ /* 0x080fe20000400000 */
[----:B------:R-:W-:Y:S01]  /*3dc0*/  F2FP.F16.F32.PACK_AB R25, RZ, R25 ;  /* 0x00000019ff19723e */ /* 0x000fe200000000ff */
[-C--:B------:R-:W-:Y:S01]  /*3dd0*/  FMUL R30, R30, R58.reuse ;  /* 0x0000003a1e1e7220 */ /* 0x080fe20000400000 */
[----:B------:R-:W-:Y:S01]  /*3de0*/  SHF.L.U64.HI R77, R76, 0x4, R77 ;  /* 0x000000044c4d7819 */ /* 0x000fe2000001024d */
[----:B------:R-:W-:Y:S01]  /*3df0*/  @P1 STG.E.U16 desc[UR36][R4.64], R24 ;  /* 0x0000001804001986 */ /* 0x000fe2000c101524 */
[----:B------:R-:W-:Y:S01]  /*3e00*/  ISETP.GT.AND P1, PT, R3, 0x8, PT ;  /* 0x000000080300780c */ /* 0x000fe20003f24270 */
[----:B------:R-:W-:Y:S01]  /*3e10*/  FMUL R31, R31, R58 ;  /* 0x0000003a1f1f7220 */ /* 0x000fe20000400000 */
[----:B------:R-:W-:Y:S01]  /*3e20*/  ISETP.GT.AND P4, PT, R0, 0x8, P0 ;  /* 0x000000080000780c */ /* 0x000fe20000784270 */
[----:B------:R-:W-:Y:S01]  /*3e30*/  @P3 STG.E.U16 desc[UR36][R4.64+0x2], R25 ;  /* 0x0000021904003986 */ /* 0x000fe2000c101524 */
[----:B------:R-:W-:Y:S01]  /*3e40*/  LEA R6, P3, R76, R4, 0x4 ;  /* 0x000000044c067211 */ /* 0x000fe200078620ff */
[-C--:B------:R-:W-:Y:S01]  /*3e50*/  FMUL R32, R32, R58.reuse ;  /* 0x0000003a20207220 */ /* 0x080fe20000400000 */
[C---:B------:R-:W-:Y:S01]  /*3e60*/  ISETP.GT.AND P2, PT, R0.reuse, 0x8, P2 ;  /* 0x000000080000780c */ /* 0x040fe20001744270 */
[-C--:B------:R-:W-:Y:S01]  /*3e70*/  FMUL R33, R33, R58.reuse ;  /* 0x0000003a21217220 */ /* 0x080fe20000400000 */
[----:B------:R-:W-:Y:S01]  /*3e80*/  ISETP.GT.AND P0, PT, R3, 0x9, PT ;  /* 0x000000090300780c */ /* 0x000fe20003f04270 */
[----:B------:R-:W-:Y:S01]  /*3e90*/  IMAD.X R7, R77, 0x1, R5, P3 ;  /* 0x000000014d077824 */ /* 0x000fe200018e0605 */
[----:B------:R-:W-:Y:S01]  /*3ea0*/  ISETP.GT.AND P5, PT, R0, RZ, P1 ;  /* 0x000000ff0000720c */ /* 0x000fe20000fa4270 */
[-C--:B------:R-:W-:Y:S01]  /*3eb0*/  FMUL R34, R34, R58.reuse ;  /* 0x0000003a22227220 */ /* 0x080fe20000400000 */
[----:B------:R-:W-:Y:S01]  /*3ec0*/  ISETP.GT.AND P3, PT, R0, RZ, P0 ;  /* 0x000000ff0000720c */ /* 0x000fe20000764270 */
[----:B------:R-:W-:Y:S01]  /*3ed0*/  FMUL R35, R35, R58 ;  /* 0x0000003a23237220 */ /* 0x000fe20000400000 */
[----:B------:R-:W-:Y:S01]  /*3ee0*/  F2FP.F16.F32.PACK_AB R26, RZ, R26 ;  /* 0x0000001aff1a723e */ /* 0x000fe200000000ff */
[-C--:B------:R-:W-:Y:S01]  /*3ef0*/  FMUL R36, R36, R58.reuse ;  /* 0x0000003a24247220 */ /* 0x080fe20000400000 */
[----:B------:R-:W-:Y:S01]  /*3f00*/  F2FP.F16.F32.PACK_AB R27, RZ, R27 ;  /* 0x0000001bff1b723e */ /* 0x000fe200000000ff */
[----:B------:R-:W-:Y:S01]  /*3f10*/  FMUL R37, R37, R58 ;  /* 0x0000003a25257220 */ /* 0x000fe20000400000 */
[----:B------:R-:W-:Y:S01]  /*3f20*/  F2FP.F16.F32.PACK_AB R28, RZ, R28 ;  /* 0x0000001cff1c723e */ /* 0x000fe200000000ff */
[----:B------:R-:W-:Y:S01]  /*3f30*/  @P2 STG.E.U16 desc[UR36][R6.64], R26 ;  /* 0x0000001a06002986 */ /* 0x000fe2000c101524 */
[----:B------:R-:W-:Y:S01]  /*3f40*/  F2FP.F16.F32.PACK_AB R29, RZ, R29 ;  /* 0x0000001dff1d723e */ /* 0x000fe200000000ff */
[-C--:B------:R-:W-:Y:S01]  /*3f50*/  FMUL R38, R38, R58.reuse ;  /* 0x0000003a26267220 */ /* 0x080fe20000400000 */
[C---:B------:R-:W-:Y:S01]  /*3f60*/  ISETP.GT.AND P2, PT, R0.reuse, 0x8, P1 ;  /* 0x000000080000780c */ /* 0x040fe20000f44270 */
[----:B------:R-:W-:Y:S01]  /*3f70*/  @P4 STG.E.U16 desc[UR36][R6.64+0x2], R27 ;  /* 0x0000021b06004986 */ /* 0x000fe2000c101524 */
[----:B------:R-:W-:Y:S01]  /*3f80*/  ISETP.GT.AND P1, PT, R3, 0x10, PT ;  /* 0x000000100300780c */ /* 0x000fe20003f24270 */
[----:B------:R-:W-:Y:S01]  /*3f90*/  FMUL R39, R39, R58 ;  /* 0x0000003a27277220 */ /* 0x000fe20000400000 */
[----:B------:R-:W-:Y:S01]  /*3fa0*/  F2FP.F16.F32.PACK_AB R30, RZ, R30 ;  /* 0x0000001eff1e723e */ /* 0x000fe200000000ff */
[----:B------:R-:W-:Y:S01]  /*3fb0*/  @P5 STG.E.U16 desc[UR36][R4.64+0x10], R28 ;  /* 0x0000101c04005986 */ /* 0x000fe2000c101524 */
[----:B------:R-:W-:Y:S01]  /*3fc0*/  ISETP.GT.AND P4, PT, R0, RZ, P1 ;  /* 0x000000ff0000720c */ /* 0x000fe20000f84270 */
[-C--:B------:R-:W-:Y:S01]  /*3fd0*/  FMUL R40, R40, R58.reuse ;  /* 0x0000003a28287220 */ /* 0x080fe20000400000 */
[----:B------:R-:W-:Y:S01]  /*3fe0*/  F2FP.F16.F32.PACK_AB R31, RZ, R31 ;  /* 0x0000001fff1f723e */ /* 0x000fe200000000ff */
[----:B------:R-:W-:Y:S01]  /*3ff0*/  @P3 STG.E.U16 desc[UR36][R4.64+0x12], R29 ;  /* 0x0000121d04003986 */ /* 0x000fe2000c101524 */
[----:B------:R-:W-:Y:S01]  /*4000*/  ISETP.GT.AND P3, PT, R0, 0x8, P0 ;  /* 0x000000080000780c */ /* 0x000fe20000764270 */
[----:B------:R-:W-:Y:S01]  /*4010*/  FMUL R41, R41, R58 ;  /* 0x0000003a29297220 */ /* 0x000fe20000400000 */
[----:B------:R-:W-:Y:S01]  /*4020*/  ISETP.GT.AND P0, PT, R3, 0x11, PT ;  /* 0x000000110300780c */ /* 0x000fe20003f04270 */
[----:B------:R-:W-:Y:S01]  /*4030*/  @P2 STG.E.U16 desc[UR36][R6.64+0x10], R30 ;  /* 0x0000101e06002986 */ /* 0x000fe2000c101524 */
[----:B------:R-:W-:Y:S01]  /*4040*/  F2FP.F16.F32.PACK_AB R32, RZ, R32 ;  /* 0x00000020ff20723e */ /* 0x000fe200000000ff */
[-C--:B------:R-:W-:Y:S01]  /*4050*/  FMUL R42, R42, R58.reuse ;  /* 0x0000003a2a2a7220 */ /* 0x080fe20000400000 */
[C---:B------:R-:W-:Y:S01]  /*4060*/  ISETP.GT.AND P5, PT, R0.reuse, RZ, P0 ;  /* 0x000000ff0000720c */ /* 0x040fe200007a4270 */
[-C--:B------:R-:W-:Y:S01]  /*4070*/  FMUL R43, R43, R58.reuse ;  /* 0x0000003a2b2b7220 */ /* 0x080fe20000400000 */
[----:B------:R-:W-:Y:S01]  /*4080*/  ISETP.GT.AND P2, PT, R0, 0x8, P1 ;  /* 0x000000080000780c */ /* 0x000fe20000f44270 */
[-C--:B------:R-:W-:Y:S01]  /*4090*/  FMUL R44, R44, R58.reuse ;  /* 0x0000003a2c2c7220 */ /* 0x080fe20000400000 */
[----:B------:R-:W-:Y:S01]  /*40a0*/  ISETP.GT.AND P1, PT, R3, 0x18, PT ;  /* 0x000000180300780c */ /* 0x000fe20003f24270 */
[-C--:B------:R-:W-:Y:S01]  /*40b0*/  FMUL R45, R45, R58.reuse ;  /* 0x0000003a2d2d7220 */ /* 0x080fe20000400000 */
[----:B------:R-:W-:Y:S01]  /*40c0*/  F2FP.F16.F32.PACK_AB R33, RZ, R33 ;  /* 0x00000021ff21723e */ /* 0x000fe200000000ff */
[----:B------:R-:W-:Y:S01]  /*40d0*/  @P3 STG.E.U16 desc[UR36][R6.64+0x12], R31 ;  /* 0x0000121f06003986 */ /* 0x000fe2000c101524 */
[----:B------:R-:W-:Y:S01]  /*40e0*/  ISETP.GT.AND P3, PT, R0, 0x8, P0 ;  /* 0x000000080000780c */ /* 0x000fe20000764270 */
[-C--:B------:R-:W-:Y:S01]  /*40f0*/  FMUL R46, R46, R58.reuse ;  /* 0x0000003a2e2e7220 */ /* 0x080fe20000400000 */
[----:B------:R-:W-:Y:S01]  /*4100*/  ISETP.GT.AND P0, PT, R3, 0x19, PT ;  /* 0x000000190300780c */ /* 0x000fe20003f04270 */
[----:B------:R-:W-:Y:S01]  /*4110*/  @P4 STG.E.U16 desc[UR36][R4.64+0x20], R32 ;  /* 0x0000202004004986 */ /* 0x000fe2000c101524 */
[C---:B------:R-:W-:Y:S01]  /*4120*/  ISETP.GT.AND P4, PT, R0.reuse, RZ, P1 ;  /* 0x000000ff0000720c */ /* 0x040fe20000f84270 */
[----:B------:R-:W-:Y:S01]  /*4130*/  FMUL R47, R47, R58 ;  /* 0x0000003a2f2f7220 */ /* 0x000fe20000400000 */
[----:B------:R-:W-:Y:S01]  /*4140*/  F2FP.F16.F32.PACK_AB R34, RZ, R34 ;  /* 0x00000022ff22723e */ /* 0x000fe200000000ff */
[----:B------:R-:W-:Y:S01]  /*4150*/  @P5 STG.E.U16 desc[UR36][R4.64+0x22], R33 ;  /* 0x0000222104005986 */ /* 0x000fe2000c101524 */
[----:B------:R-:W-:Y:S01]  /*4160*/  ISETP.GT.AND P5, PT, R0, RZ, P0 ;  /* 0x000000ff0000720c */ /* 0x000fe200007a4270 */
[----:B------:R-:W-:Y:S01]  /*4170*/  FMUL R48, R48, R58 ;  /* 0x0000003a30307220 */ /* 0x000fe20000400000 */
[----:B------:R-:W-:Y:S01]  /*4180*/  F2FP.F16.F32.PACK_AB R35, RZ, R35 ;  /* 0x00000023ff23723e */ /* 0x000fe200000000ff */
[----:B------:R-:W-:Y:S01]  /*4190*/  @P2 STG.E.U16 desc[UR36][R6.64+0x20], R34 ;  /* 0x0000202206002986 */ /* 0x000fe2000c101524 */
[----:B------:R-:W-:Y:S01]  /*41a0*/  F2FP.F16.F32.PACK_AB R36, RZ, R36 ;  /* 0x00000024ff24723e */ /* 0x000fe200000000ff */
[-C--:B------:R-:W-:Y:S01]  /*41b0*/  FMUL R49, R49, R58.reuse ;  /* 0x0000003a31317220 */ /* 0x080fe20000400000 */
[----:B------:R-:W-:Y:S01]  /*41c0*/  ISETP.GT.AND P2, PT, R0, 0x8, P1 ;  /* 0x000000080000780c */ /* 0x000fe20000f44270 */
[----:B------:R-:W-:Y:S01]  /*41d0*/  @P3 STG.E.U16 desc[UR36][R6.64+0x22], R35 ;  /* 0x0000222306003986 */ /* 0x000fe2000c101524 */
[----:B------:R-:W-:Y:S01]  /*41e0*/  ISETP.GT.AND P1, PT, R3, 0x20, PT ;  /* 0x000000200300780c */ /* 0x000fe20003f24270 */
[-C--:B------:R-:W-:Y:S01]  /*41f0*/  FMUL R50, R50, R58.reuse ;  /* 0x0000003a32327220 */ /* 0x080fe20000400000 */
[----:B------:R-:W-:Y:S01]  /*4200*/  F2FP.F16.F32.PACK_AB R37, RZ, R37 ;  /* 0x00000025ff25723e */ /* 0x000fe200000000ff */
[----:B------:R-:W-:Y:S01]  /*4210*/  @P4 STG.E.U16 desc[UR36][R4.64+0x30], R36 ;  /* 0x0000302404004986 */ /* 0x000fe2000c101524 */
[C---:B------:R-:W-:Y:S01]  /*4220*/  ISETP.GT.AND P3, PT, R0.reuse, 0x8, P0 ;  /* 0x000000080000780c */ /* 0x040fe20000764270 */
[-C--:B------:R-:W-:Y:S01]  /*4230*/  FMUL R51, R51, R58.reuse ;  /* 0x0000003a33337220 */ /* 0x080fe20000400000 */
[----:B------:R-:W-:Y:S01]  /*4240*/  ISETP.GT.AND P0, PT, R3, 0x21, PT ;  /* 0x000000210300780c */ /* 0x000fe20003f04270 */
[----:B------:R-:W-:Y:S01]  /*4250*/  @P5 STG.E.U16 desc[UR36][R4.64+0x32], R37 ;  /* 0x0000322504005986 */ /* 0x000fe2000c101524 */
        /* <DEDUP_REMOVED lines=10> */
[----:B------:R-:W-:-:S02]  /*4300*/  F2FP.F16.F32.PACK_AB R41, RZ, R41 ;  /* 0x00000029ff29723e */ /* 0x000fc400000000ff */
[C---:B------:R-:W-:Y:S01]  /*4310*/  ISETP.GT.AND P1, PT, R0.reuse, 0x8, P1 ;  /* 0x000000080000780c */ /* 0x040fe20000f24270 */
[----:B------:R-:W-:Y:S01]  /*4320*/  @P3 STG.E.U16 desc[UR36][R6.64+0x32], R39 ;  /* 0x0000322706003986 */ /* 0x000fe2000c101524 */
[C---:B------:R-:W-:Y:S02]  /*4330*/  ISETP.GT.AND P2, PT, R0.reuse, 0x8, P0 ;  /* 0x000000080000780c */ /* 0x040fe40000744270 */
[C---:B------:R-:W-:Y:S01]  /*4340*/  ISETP.GT.AND P0, PT, R3.reuse, 0x29, PT ;  /* 0x000000290300780c */ /* 0x040fe20003f04270 */
[----:B------:R-:W-:Y:S01]  /*4350*/  @P4 STG.E.U16 desc[UR36][R4.64+0x40], R40 ;  /* 0x0000402804004986 */ /* 0x000fe2000c101524 */
[----:B------:R-:W-:Y:S02]  /*4360*/  ISETP.GT.AND P4, PT, R3, 0x28, PT ;  /* 0x000000280300780c */ /* 0x000fe40003f84270 */
[----:B------:R-:W-:Y:S01]  /*4370*/  F2FP.F16.F32.PACK_AB R42, RZ, R42 ;  /* 0x0000002aff2a723e */ /* 0x000fe200000000ff */
[----:B------:R-:W-:Y:S01]  /*4380*/  @P5 STG.E.U16 desc[UR36][R4.64+0x42], R41 ;  /* 0x0000422904005986 */ /* 0x000fe2000c101524 */
[----:B------:R-:W-:-:S02]  /*4390*/  ISETP.GT.AND P5, PT, R0, RZ, P4 ;  /* 0x000000ff0000720c */ /* 0x000fc400027a4270 */
[C---:B------:R-:W-:Y:S01]  /*43a0*/  ISETP.GT.AND P3, PT, R0.reuse, RZ, P0 ;  /* 0x000000ff0000720c */ /* 0x040fe20000764270 */
[----:B------:R-:W-:Y:S01]  /*43b0*/  @P1 STG.E.U16 desc[UR36][R6.64+0x40], R42 ;  /* 0x0000402a06001986 */ /* 0x000fe2000c101524 */
[----:B------:R-:W-:Y:S02]  /*43c0*/  F2FP.F16.F32.PACK_AB R43, RZ, R43 ;  /* 0x0000002bff2b723e */ /* 0x000fe400000000ff */
[----:B------:R-:W-:Y:S02]  /*43d0*/  F2FP.F16.F32.PACK_AB R44, RZ, R44 ;  /* 0x0000002cff2c723e */ /* 0x000fe400000000ff */
[C---:B------:R-:W-:Y:S01]  /*43e0*/  ISETP.GT.AND P4, PT, R0.reuse, 0x8, P4 ;  /* 0x000000080000780c */ /* 0x040fe20002784270 */
[----:B------:R-:W-:Y:S01]  /*43f0*/  @P2 STG.E.U16 desc[UR36][R6.64+0x42], R43 ;  /* 0x0000422b06002986 */ /* 0x000fe2000c101524 */
[----:B------:R-:W-:Y:S02]  /*4400*/  F2FP.F16.F32.PACK_AB R45, RZ, R45 ;  /* 0x0000002dff2d723e */ /* 0x000fe400000000ff */
[----:B------:R-:W-:Y:S01]  /*4410*/  ISETP.GT.AND P2, PT, R3, 0x31, PT ;  /* 0x000000310300780c */ /* 0x000fe20003f44270 */
[----:B------:R-:W-:Y:S01]  /*4420*/  @P5 STG.E.U16 desc[UR36][R4.64+0x50], R44 ;  /* 0x0000502c04005986 */ /* 0x000fe2000c101524 */
[----:B------:R-:W-:-:S02]  /*4430*/  ISETP.GT.AND P5, PT, R0, 0x8, P0 ;  /* 0x000000080000780c */ /* 0x000fc400007a4270 */
[C---:B------:R-:W-:Y:S01]  /*4440*/  ISETP.GT.AND P1, PT, R3.reuse, 0x38, PT ;  /* 0x000000380300780c */ /* 0x040fe20003f24270 */
[----:B------:R-:W-:Y:S01]  /*4450*/  @P3 STG.E.U16 desc[UR36][R4.64+0x52], R45 ;  /* 0x0000522d04003986 */ /* 0x000fe2000c101524 */
[C---:B------:R-:W-:Y:S02]  /*4460*/  ISETP.GT.AND P3, PT, R3.reuse, 0x30, PT ;  /* 0x000000300300780c */ /* 0x040fe40003f64270 */
[----:B------:R-:W-:Y:S01]  /*4470*/  ISETP.GT.AND P0, PT, R3, 0x39, PT ;  /* 0x000000390300780c */ /* 0x000fe20003f04270 */
[----:B------:R-:W-:Y:S01]  /*4480*/  @P4 IMAD.MOV.U32 R2, RZ, RZ, R6 ;  /* 0x000000ffff024224 */ /* 0x000fe200078e0006 */
[----:B------:R-:W-:Y:S01]  /*4490*/  F2FP.F16.F32.PACK_AB R46, RZ, R46 ;  /* 0x0000002eff2e723e */ /* 0x000fe200000000ff */
[----:B------:R-:W-:Y:S01]  /*44a0*/  @P4 IMAD.MOV.U32 R3, RZ, RZ, R7 ;  /* 0x000000ffff034224 */ /* 0x000fe200078e0007 */
[----:B------:R-:W-:Y:S02]  /*44b0*/  F2FP.F16.F32.PACK_AB R47, RZ, R47 ;  /* 0x0000002fff2f723e */ /* 0x000fe400000000ff */
[----:B------:R-:W-:-:S02]  /*44c0*/  F2FP.F16.F32.PACK_AB R48, RZ, R48 ;  /* 0x00000030ff30723e */ /* 0x000fc400000000ff */
[----:B------:R1:W-:Y:S01]  /*44d0*/  @P4 STG.E.U16 desc[UR36][R2.64+0x50], R46 ;  /* 0x0000502e02004986 */ /* 0x0003e2000c101524 */
[C---:B------:R-:W-:Y:S02]  /*44e0*/  ISETP.GT.AND P4, PT, R0.reuse, RZ, P2 ;  /* 0x000000ff0000720c */ /* 0x040fe40001784270 */
[----:B------:R-:W-:Y:S02]  /*44f0*/  F2FP.F16.F32.PACK_AB R49, RZ, R49 ;  /* 0x00000031ff31723e */ /* 0x000fe400000000ff */
[----:B------:R-:W-:Y:S02]  /*4500*/  ISETP.GT.AND P2, PT, R0, 0x8, P2 ;  /* 0x000000080000780c */ /* 0x000fe40001744270 */
[----:B------:R-:W-:Y:S02]  /*4510*/  F2FP.F16.F32.PACK_AB R50, RZ, R50 ;  /* 0x00000032ff32723e */ /* 0x000fe400000000ff */
[----:B------:R-:W-:Y:S02]  /*4520*/  F2FP.F16.F32.PACK_AB R51, RZ, R51 ;  /* 0x00000033ff33723e */ /* 0x000fe400000000ff */
[----:B------:R-:W-:Y:S01]  /*4530*/  F2FP.F16.F32.PACK_AB R52, RZ, R52 ;  /* 0x00000034ff34723e */ /* 0x000fe200000000ff */
[----:B-1----:R-:W-:Y:S01]  /*4540*/  @P5 IMAD.MOV.U32 R2, RZ, RZ, R6 ;  /* 0x000000ffff025224 */ /* 0x002fe200078e0006 */
[----:B------:R-:W-:Y:S01]  /*4550*/  F2FP.F16.F32.PACK_AB R53, RZ, R53 ;  /* 0x00000035ff35723e */ /* 0x000fe200000000ff */
[----:B------:R-:W-:Y:S01]  /*4560*/  @P5 IMAD.MOV.U32 R3, RZ, RZ, R7 ;  /* 0x000000ffff035224 */ /* 0x000fe200078e0007 */
[----:B------:R-:W-:-:S02]  /*4570*/  F2FP.F16.F32.PACK_AB R54, RZ, R54 ;  /* 0x00000036ff36723e */ /* 0x000fc400000000ff */
[----:B------:R-:W-:Y:S02]  /*4580*/  F2FP.F16.F32.PACK_AB R55, RZ, R55 ;  /* 0x00000037ff37723e */ /* 0x000fe400000000ff */
[----:B------:R1:W-:Y:S01]  /*4590*/  @P5 STG.E.U16 desc[UR36][R2.64+0x52], R47 ;  /* 0x0000522f02005986 */ /* 0x0003e2000c101524 */
[C---:B------:R-:W-:Y:S02]  /*45a0*/  ISETP.GT.AND P5, PT, R0.reuse, RZ, P3 ;  /* 0x000000ff0000720c */ /* 0x040fe40001fa4270 */
[----:B------:R-:W-:-:S11]  /*45b0*/  ISETP.GT.AND P3, PT, R0, 0x8, P3 ;  /* 0x000000080000780c */ /* 0x000fd60001f64270 */
[----:B-1----:R-:W-:Y:S02]  /*45c0*/  @P5 IMAD.MOV.U32 R2, RZ, RZ, R4 ;  /* 0x000000ffff025224 */ /* 0x002fe400078e0004 */
[----:B------:R-:W-:-:S05]  /*45d0*/  @P5 IMAD.MOV.U32 R3, RZ, RZ, R5 ;  /* 0x000000ffff035224 */ /* 0x000fca00078e0005 */
[----:B------:R1:W-:Y:S01]  /*45e0*/  @P5 STG.E.U16 desc[UR36][R2.64+0x60], R48 ;  /* 0x0000603002005986 */ /* 0x0003e2000c101524 */
[C---:B------:R-:W-:Y:S02]  /*45f0*/  ISETP.GT.AND P5, PT, R0.reuse, RZ, P0 ;  /* 0x000000ff0000720c */ /* 0x040fe400007a4270 */
[----:B------:R-:W-:Y:S01]  /*4600*/  ISETP.GT.AND P0, PT, R0, 0x8, P0 ;  /* 0x000000080000780c */ /* 0x000fe20000704270 */
[----:B-1----:R-:W-:Y:S02]  /*4610*/  @P4 IMAD.MOV.U32 R2, RZ, RZ, R4 ;  /* 0x000000ffff024224 */ /* 0x002fe400078e0004 */
[----:B------:R-:W-:-:S05]  /*4620*/  @P4 IMAD.MOV.U32 R3, RZ, RZ, R5 ;  /* 0x000000ffff034224 */ /* 0x000fca00078e0005 */
[----:B------:R1:W-:Y:S01]  /*4630*/  @P4 STG.E.U16 desc[UR36][R2.64+0x62], R49 ;  /* 0x0000623102004986 */ /* 0x0003e2000c101524 */
[C---:B------:R-:W-:Y:S02]  /*4640*/  ISETP.GT.AND P4, PT, R0.reuse, RZ, P1 ;  /* 0x000000ff0000720c */ /* 0x040fe40000f84270 */
[----:B------:R-:W-:Y:S01]  /*4650*/  ISETP.GT.AND P1, PT, R0, 0x8, P1 ;  /* 0x000000080000780c */ /* 0x000fe20000f24270 */
[----:B-1----:R-:W-:Y:S02]  /*4660*/  @P3 IMAD.MOV.U32 R2, RZ, RZ, R6 ;  /* 0x000000ffff023224 */ /* 0x002fe400078e0006 */
[----:B------:R-:W-:-:S05]  /*4670*/  @P3 IMAD.MOV.U32 R3, RZ, RZ, R7 ;  /* 0x000000ffff033224 */ /* 0x000fca00078e0007 */
[----:B------:R1:W-:Y:S02]  /*4680*/  @P3 STG.E.U16 desc[UR36][R2.64+0x60], R50 ;  /* 0x0000603202003986 */ /* 0x0003e4000c101524 */
[----:B-1----:R-:W-:Y:S02]  /*4690*/  @P2 IMAD.MOV.U32 R2, RZ, RZ, R6 ;  /* 0x000000ffff022224 */ /* 0x002fe400078e0006 */
[----:B------:R-:W-:-:S05]  /*46a0*/  @P2 IMAD.MOV.U32 R3, RZ, RZ, R7 ;  /* 0x000000ffff032224 */ /* 0x000fca00078e0007 */
[----:B------:R1:W-:Y:S02]  /*46b0*/  @P2 STG.E.U16 desc[UR36][R2.64+0x62], R51 ;  /* 0x0000623302002986 */ /* 0x0003e4000c101524 */
[----:B-1----:R-:W-:Y:S02]  /*46c0*/  @P4 IMAD.MOV.U32 R2, RZ, RZ, R4 ;  /* 0x000000ffff024224 */ /* 0x002fe400078e0004 */
[----:B------:R-:W-:-:S05]  /*46d0*/  @P4 IMAD.MOV.U32 R3, RZ, RZ, R5 ;  /* 0x000000ffff034224 */ /* 0x000fca00078e0005 */
[----:B------:R1:W-:Y:S04]  /*46e0*/  @P4 STG.E.U16 desc[UR36][R2.64+0x70], R52 ;  /* 0x0000703402004986 */ /* 0x0003e8000c101524 */
[----:B------:R2:W-:Y:S01]  /*46f0*/  @P5 STG.E.U16 desc[UR36][R4.64+0x72], R53 ;  /* 0x0000723504005986 */ /* 0x0005e2000c101524 */
[----:B-1----:R-:W-:Y:S02]  /*4700*/  @P1 IMAD.MOV.U32 R2, RZ, RZ, R6 ;  /* 0x000000ffff021224 */ /* 0x002fe400078e0006 */
[----:B------:R-:W-:-:S05]  /*4710*/  @P1 IMAD.MOV.U32 R3, RZ, RZ, R7 ;  /* 0x000000ffff031224 */ /* 0x000fca00078e0007 */
[----:B------:R2:W-:Y:S04]  /*4720*/  @P1 STG.E.U16 desc[UR36][R2.64+0x70], R54 ;  /* 0x0000703602001986 */ /* 0x0005e8000c101524 */
[----:B------:R2:W-:Y:S02]  /*4730*/  @P0 STG.E.U16 desc[UR36][R6.64+0x72], R55 ;  /* 0x0000723706000986 */ /* 0x0005e4000c101524 */
.L_x_101:
[----:B------:R-:W-:Y:S05]  /*4740*/  BSYNC B0 ;  /* 0x0000000000007941 */ /* 0x000fea0003800000 */
.L_x_39:
[----:B0-2---:R-:W2:Y:S01]  /*4750*/  LDL.64 R2, [R1] ;  /* 0x0000000001027983 */ /* 0x005ea20000100a00 */
[----:B------:R-:W-:Y:S01]  /*4760*/  ULDC.64 UR4, c[0x0][0x650] ;  /* 0x0001940000047ab9 */ /* 0x000fe20000000a00 */
[----:B------:R0:W-:Y:S01]  /*4770*/  SYNCS.ARRIVE.TRANS64.A1T0 RZ, [R66+UR47], RZ ;  /* 0x000000ff42ff79a7 */ /* 0x0001e2000810002f */
[----:B------:R-:W-:Y:S01]  /*4780*/  PRMT R0, RZ, 0x7610, R0 ;  /* 0x00007610ff007816 */ /* 0x000fe20000000000 */
[----:B-----5:R-:W-:Y:S02]  /*4790*/  IMAD.MOV.U32 R19, RZ, RZ, -0x1 ;  /* 0xffffffffff137424 */ /* 0x020fe400078e00ff */
[----:B------:R-:W-:Y:S01]  /*47a0*/  IMAD.MOV.U32 R22, RZ, RZ, -0x1 ;  /* 0xffffffffff167424 */ /* 0x000fe200078e00ff */
[----:B--2---:R-:W-:-:S04]  /*47b0*/  LEA R18, P0, R2, R18, 0x1 ;  /* 0x0000001202127211 */ /* 0x004fc800078008ff */
[----:B------:R-:W-:Y:S01]  /*47c0*/  LEA.HI.X R17, R2, R17, R23, 0x1, P0 ;  /* 0x0000001102117211 */ /* 0x000fe200000f0c17 */
[----:B------:R-:W-:Y:S01]  /*47d0*/  IMAD.MOV.U32 R2, RZ, RZ, -0x1 ;  /* 0xffffffffff027424 */ /* 0x000fe200078e00ff */
[----:B------:R-:W-:-:S04]  /*47e0*/  ISETP.GE.U32.AND P0, PT, R18, UR4, PT ;  /* 0x0000000412007c0c */ /* 0x000fc8000bf06070 */
[----:B------:R-:W-:-:S13]  /*47f0*/  ISETP.GE.U32.AND.EX P0, PT, R17, UR5, PT, P0 ;  /* 0x0000000511007c0c */ /* 0x000fda000bf06100 */
[----:B0-----:R-:W-:Y:S05]  /*4800*/  @P0 BRA `(.L_x_102) ;  /* 0x0000000400700947 */ /* 0x001fea0003800000 */
[----:B-1----:R-:W0:Y:S01]  /*4810*/  S2R R10, SR_CTAID.X ;  /* 0x00000000000a7919 */ /* 0x002e220000002500 */
[----:B---34-:R-:W1:Y:S01]  /*4820*/  LDC.64 R8, c[0x0][0x628] ;  /* 0x00018a00ff087b82 */ /* 0x018e620000000a00 */
[----:B------:R-:W-:Y:S01]  /*4830*/  ULDC UR4, c[0x0][0x150] ;  /* 0x0000540000047ab9 */ /* 0x000fe20000000800 */
[----:B------:R-:W-:Y:S01]  /*4840*/  IMAD.MOV.U32 R6, RZ, RZ, R18 ;  /* 0x000000ffff067224 */ /* 0x000fe200078e0012 */
[----:B------:R-:W2:Y:S01]  /*4850*/  S2R R20, SR_CTAID.Y ;  /* 0x0000000000147919 */ /* 0x000ea20000002600 */
[----:B------:R-:W-:-:S04]  /*4860*/  IMAD.MOV.U32 R7, RZ, RZ, R17 ;  /* 0x000000ffff077224 */ /* 0x000fc800078e0011 */
[----:B------:R-:W3:Y:S08]  /*4870*/  LDC R15, c[0x0][0x144] ;  /* 0x00005100ff0f7b82 */ /* 0x000ef00000000800 */
[----:B------:R-:W4:Y:S08]  /*4880*/  LDC R0, c[0x0][0x630] ;  /* 0x00018c00ff007b82 */ /* 0x000f300000000800 */
[----:B------:R-:W2:Y:S01]  /*4890*/  LDC.64 R12, c[0x0][0x620] ;  /* 0x00018800ff0c7b82 */ /* 0x000ea20000000a00 */
[----:B-1----:R-:W-:-:S04]  /*48a0*/  ISETP.NE.U32.AND P0, PT, R8, RZ, PT ;  /* 0x000000ff0800720c */ /* 0x002fc80003f05070 */
[----:B------:R-:W-:Y:S02]  /*48b0*/  ISETP.NE.AND.EX P0, PT, R9, RZ, PT, P0 ;  /* 0x000000ff0900720c */ /* 0x000fe40003f05300 */
[----:B0-----:R-:W-:-:S05]  /*48c0*/  I2FP.F32.U32 R2, R10 ;  /* 0x0000000a00027245 */ /* 0x001fca0000201000 */
[----:B------:R-:W-:-:S04]  /*48d0*/  FMUL R2, R2, UR4 ;  /* 0x0000000402027c20 */ /* 0x000fc80008400000 */
[----:B------:R0:W1:Y:S02]  /*48e0*/  F2I.U32.TRUNC.NTZ R14, R2 ;  /* 0x00000002000e7305 */ /* 0x000064000020f000 */
[----:B---34-:R-:W-:Y:S05]  /*48f0*/  @!P0 BRA `(.L_x_103) ;  /* 0x0000000000288947 */ /* 0x018fea0003800000 */
[----:B------:R-:W3:Y:S02]  /*4900*/  LDC R3, c[0x0][0x634] ;  /* 0x00018d00ff037b82 */ /* 0x000ee40000000800 */
[----:B---3--:R-:W-:-:S05]  /*4910*/  IADD3 R7, P0, R18, R3, RZ ;  /* 0x0000000312077210 */ /* 0x008fca0007f1e0ff */
[----:B------:R-:W-:-:S04]  /*4920*/  IMAD.X R11, RZ, RZ, R17, P0 ;  /* 0x000000ffff0b7224 */ /* 0x000fc800000e0611 */
[----:B0-----:R-:W-:-:S04]  /*4930*/  IMAD.WIDE.U32 R2, R11, R8, RZ ;  /* 0x000000080b027225 */ /* 0x001fc800078e00ff */
[----:B------:R-:W-:-:S04]  /*4940*/  IMAD.WIDE.U32 R4, P0, R7, R9, R2 ;  /* 0x0000000907047225 */ /* 0x000fc80007800002 */
[----:B------:R-:W-:-:S04]  /*4950*/  IMAD.WIDE.U32 R2, R7, R8, RZ ;  /* 0x0000000807027225 */ /* 0x000fc800078e00ff */
[----:B------:R-:W-:Y:S01]  /*4960*/  IMAD.X R7, RZ, RZ, RZ, P0 ;  /* 0x000000ffff077224 */ /* 0x000fe200000e06ff */
[----:B------:R-:W-:Y:S01]  /*4970*/  IADD3 RZ, P0, R3, R4, RZ ;  /* 0x0000000403ff7210 */ /* 0x000fe20007f1e0ff */
[----:B------:R-:W-:-:S04]  /*4980*/  IMAD.MOV.U32 R6, RZ, RZ, R5 ;  /* 0x000000ffff067224 */ /* 0x000fc800078e0005 */
[----:B------:R-:W-:-:S08]  /*4990*/  IMAD.WIDE.U32.X R6, R11, R9, R6, P0 ;  /* 0x000000090b067225 */ /* 0x000fd000000e0406 */
.L_x_103:
[----:B------:R-:W3:Y:S01]  /*49a0*/  LDC.64 R26, c[0x0][0x640] ;  /* 0x00019000ff1a7b82 */ /* 0x000ee20000000a00 */
[-C--:B------:R-:W-:Y:S01]  /*49b0*/  SHF.R.U64 R11, R6, R0.reuse, R7 ;  /* 0x00000000060b7219 */ /* 0x080fe20000001207 */
[----:B------:R-:W-:Y:S01]  /*49c0*/  IMAD.MOV.U32 R19, RZ, RZ, R17 ;  /* 0x000000ffff137224 */ /* 0x000fe200078e0011 */
[----:B------:R-:W-:Y:S01]  /*49d0*/  SHF.R.U32.HI R0, RZ, R0, R7 ;  /* 0x00000000ff007219 */ /* 0x000fe20000011607 */
[----:B-1----:R-:W-:Y:S01]  /*49e0*/  IMAD.MOV R14, RZ, RZ, -R14 ;  /* 0x000000ffff0e7224 */ /* 0x002fe200078e0a0e */
[----:B------:R-:W-:Y:S01]  /*49f0*/  IADD3 R5, P0, RZ, -R11, RZ ;  /* 0x8000000bff057210 */ /* 0x000fe20007f1e0ff */
[----:B------:R-:W-:Y:S01]  /*4a00*/  ULDC UR4, c[0x0][0x154] ;  /* 0x0000550000047ab9 */ /* 0x000fe20000000800 */
[----:B------:R-:W-:Y:S01]  /*4a10*/  IMAD.MOV.U32 R7, RZ, RZ, 0x1 ;  /* 0x00000001ff077424 */ /* 0x000fe200078e00ff */
[----:B------:R-:W1:Y:S01]  /*4a20*/  LDC R4, c[0x0][0x618] ;  /* 0x00018600ff047b82 */ /* 0x000e620000000800 */
[----:B------:R-:W-:Y:S02]  /*4a30*/  IMAD R22, R15, R14, R10 ;  /* 0x0000000e0f167224 */ /* 0x000fe400078e020a */
[----:B------:R-:W-:-:S04]  /*4a40*/  IMAD.X R3, RZ, RZ, ~R0, P0 ;  /* 0x000000ffff037224 */ /* 0x000fc800000e0e00 */
[-C--:B--2---:R-:W-:Y:S01]  /*4a50*/  IMAD R0, R3, R12.reuse, RZ ;  /* 0x0000000c03007224 */ /* 0x084fe200078e02ff */
[----:B------:R-:W2:Y:S01]  /*4a60*/  LDC R6, c[0x0][0x608] ;  /* 0x00018200ff067b82 */ /* 0x000ea20000000800 */
[----:B0-----:R-:W-:-:S04]  /*4a70*/  IMAD.WIDE.U32 R2, R5, R12, R18 ;  /* 0x0000000c05027225 */ /* 0x001fc800078e0012 */
[----:B------:R-:W-:Y:S01]  /*4a80*/  IMAD R5, R5, R13, R0 ;  /* 0x0000000d05057224 */ /* 0x000fe200078e0200 */
[----:B------:R-:W-:Y:S02]  /*4a90*/  I2FP.F32.U32 R0, R20 ;  /* 0x0000001400007245 */ /* 0x000fe40000201000 */
[----:B------:R-:W0:Y:S01]  /*4aa0*/  LDC R24, c[0x0][0x658] ;  /* 0x00019600ff187b82 */ /* 0x000e220000000800 */
[----:B------:R-:W-:Y:S01]  /*4ab0*/  IMAD.IADD R3, R3, 0x1, R5 ;  /* 0x0000000103037824 */ /* 0x000fe200078e0205 */
[----:B---3--:R-:W-:Y:S01]  /*4ac0*/  ISETP.NE.U32.AND P0, PT, R26, RZ, PT ;  /* 0x000000ff1a00720c */ /* 0x008fe20003f05070 */
[----:B------:R-:W-:Y:S01]  /*4ad0*/  FMUL R0, R0, UR4 ;  /* 0x0000000400007c20 */ /* 0x000fe20008400000 */
[----:B------:R-:W-:Y:S02]  /*4ae0*/  IMAD.MOV.U32 R5, RZ, RZ, -0x1 ;  /* 0xffffffffff057424 */ /* 0x000fe400078e00ff */
[----:B------:R-:W-:Y:S01]  /*4af0*/  ISETP.NE.AND.EX P0, PT, R27, RZ, PT, P0 ;  /* 0x000000ff1b00720c */ /* 0x000fe20003f05300 */
[----:B------:R3:W4:Y:S01]  /*4b00*/  F2I.U32.TRUNC.NTZ R12, R0 ;  /* 0x00000000000c7305 */ /* 0x000722000020f000 */
[----:B------:R-:W3:Y:S01]  /*4b10*/  LDC R15, c[0x0][0x148] ;  /* 0x00005200ff0f7b82 */ /* 0x000ee20000000800 */
[----:B-1----:R-:W-:-:S02]  /*4b20*/  SHF.R.U64 R10, R2, R4, R3 ;  /* 0x00000004020a7219 */ /* 0x002fc40000001203 */
[----:B------:R-:W-:-:S05]  /*4b30*/  SHF.R.U32.HI R3, RZ, R4, R3 ;  /* 0x00000004ff037219 */ /* 0x000fca0000011603 */
[----:B------:R-:W1:Y:S01]  /*4b40*/  LDC R14, c[0x0][0x600] ;  /* 0x00018000ff0e7b82 */ /* 0x000e620000000800 */
[-CC-:B--2---:R-:W-:Y:S02]  /*4b50*/  SHF.R.U64 R8, R10, R6.reuse, R3.reuse ;  /* 0x000000060a087219 */ /* 0x184fe40000001203 */
[----:B------:R-:W-:-:S05]  /*4b60*/  SHF.R.U32.HI R3, RZ, R6, R3 ;  /* 0x00000006ff037219 */ /* 0x000fca0000011603 */
[----:B------:R-:W2:Y:S01]  /*4b70*/  LDC R21, c[0x0][0x648] ;  /* 0x00019200ff157b82 */ /* 0x000ea20000000800 */
[-CC-:B0-----:R-:W-:Y:S02]  /*4b80*/  SHF.R.U64 R13, R8, R24.reuse, R3.reuse ;  /* 0x00000018080d7219 */ /* 0x181fe40000001203 */
[-C--:B------:R-:W-:Y:S02]  /*4b90*/  SHF.L.U32 R5, R5, R24.reuse, RZ ;  /* 0x0000001805057219 */ /* 0x080fe400000006ff */
[-C--:B------:R-:W-:Y:S01]  /*4ba0*/  SHF.R.U32.HI R3, RZ, R24.reuse, R3 ;  /* 0x00000018ff037219 */ /* 0x080fe20000011603 */
[----:B------:R-:W-:Y:S01]  /*4bb0*/  IMAD.MOV.U32 R2, RZ, RZ, R13 ;  /* 0x000000ffff027224 */ /* 0x000fe200078e000d */
[----:B------:R-:W-:Y:S01]  /*4bc0*/  SHF.L.U32 R24, R7, R24, RZ ;  /* 0x0000001807187219 */ /* 0x000fe200000006ff */
[----:B------:R-:W0:Y:S01]  /*4bd0*/  LDC R25, c[0x0][0x638] ;  /* 0x00018e00ff197b82 */ /* 0x000e220000000800 */
[----:B------:R-:W-:-:S07]  /*4be0*/  LOP3.LUT R19, RZ, R5, RZ, 0x33, !PT ;  /* 0x00000005ff137212 */ /* 0x000fce00078e33ff */
[----:B------:R-:W0:Y:S01]  /*4bf0*/  LDC R28, c[0x0][0x610] ;  /* 0x00018400ff1c7b82 */ /* 0x000e220000000800 */
[----:B----4-:R-:W-:Y:S05]  /*4c00*/  @!P0 BRA `(.L_x_104) ;  /* 0x0000000000288947 */ /* 0x010fea0003800000 */
[----:B---3--:R-:W3:Y:S02]  /*4c10*/  LDC R0, c[0x0][0x64c] ;  /* 0x00019300ff007b82 */ /* 0x008ee40000000800 */
[----:B---3--:R-:W-:-:S05]  /*4c20*/  IADD3 R7, P0, R13, R0, RZ ;  /* 0x000000000d077210 */ /* 0x008fca0007f1e0ff */
        /* <DEDUP_REMOVED lines=8> */
.L_x_104:
[----:B------:R-:W4:Y:S01]  /*4cb0*/  LDC R4, c[0x0][0x65c] ;  /* 0x00019700ff047b82 */ /* 0x000f220000000800 */
[----:B--23--:R-:W-:Y:S01]  /*4cc0*/  SHF.R.U64 R0, R2, R21, R3 ;  /* 0x0000001502007219 */ /* 0x00cfe20000001203 */
[----:B-1----:R-:W-:Y:S01]  /*4cd0*/  VIADD R3, R14, 0xffffffff ;  /* 0xffffffff0e037836 */ /* 0x002fe20000000000 */
[----:B------:R-:W-:Y:S01]  /*4ce0*/  LOP3.LUT R19, R8, R19, RZ, 0xc0, !PT ;  /* 0x0000001308137212 */ /* 0x000fe200078ec0ff */
[----:B------:R-:W-:Y:S02]  /*4cf0*/  IMAD.MOV R12, RZ, RZ, -R12 ;  /* 0x000000ffff0c7224 */ /* 0x000fe400078e0a0c */
[----:B------:R-:W-:Y:S01]  /*4d00*/  IMAD.MOV R2, RZ, RZ, -R0 ;  /* 0x000000ffff027224 */ /* 0x000fe200078e0a00 */
[----:B------:R-:W-:Y:S01]  /*4d10*/  LOP3.LUT R3, R10, R3, RZ, 0xc0, !PT ;  /* 0x000000030a037212 */ /* 0x000fe200078ec0ff */
[----:B------:R-:W-:Y:S02]  /*4d20*/  IMAD R19, R24, R0, R19 ;  /* 0x0000000018137224 */ /* 0x000fe400078e0213 */
[----:B0-----:R-:W-:-:S04]  /*4d30*/  IMAD R0, R2, R25, R13 ;  /* 0x0000001902007224 */ /* 0x001fc800078e020d */
[----:B------:R-:W-:Y:S01]  /*4d40*/  IMAD R2, R0, R14, R3 ;  /* 0x0000000e00027224 */ /* 0x000fe200078e0203 */
[----:B----4-:R-:W-:Y:S01]  /*4d50*/  ISETP.NE.AND P0, PT, R4, 0x1, PT ;  /* 0x000000010400780c */ /* 0x010fe20003f05270 */
[----:B------:R-:W-:-:S05]  /*4d60*/  IMAD.MOV.U32 R4, RZ, RZ, 0x1 ;  /* 0x00000001ff047424 */ /* 0x000fca00078e00ff */
[----:B------:R-:W-:-:S07]  /*4d70*/  PRMT R0, R4, 0x7610, R0 ;  /* 0x0000761004007816 */ /* 0x000fce0000000000 */
[----:B------:R-:W-:-:S04]  /*4d80*/  @P0 IMAD R22, R15, R12, R20 ;  /* 0x0000000c0f160224 */ /* 0x000fc800078e0214 */
[----:B------:R-:W-:-:S05]  /*4d90*/  IMAD R19, R19, R28, R22 ;  /* 0x0000001c13137224 */ /* 0x000fca00078e0216 */
[----:B------:R-:W-:Y:S02]  /*4da0*/  SEL R22, R2, R19, !P0 ;  /* 0x0000001302167207 */ /* 0x000fe40004000000 */
[----:B------:R-:W-:Y:S01]  /*4db0*/  SEL R19, R19, R2, !P0 ;  /* 0x0000000213137207 */ /* 0x000fe20004000000 */
[----:B------:R-:W-:-:S07]  /*4dc0*/  IMAD.MOV.U32 R2, RZ, RZ, R11 ;  /* 0x000000ffff027224 */ /* 0x000fce00078e000b */
.L_x_102:
[----:B------:R-:W-:Y:S02]  /*4dd0*/  LOP3.LUT P0, RZ, R0, 0xff, RZ, 0xc0, !PT ;  /* 0x000000ff00ff7812 */ /* 0x000fe4000780c0ff */
[----:B------:R-:W-:-:S11]  /*4de0*/  LOP3.LUT R73, R73, 0x1, RZ, 0x3c, !PT ;  /* 0x0000000149497812 */ /* 0x000fd600078e3cff */
[----:B------:R-:W-:Y:S05]  /*4df0*/  @P0 BRA `(.L_x_105) ;  /* 0xffffffc800a40947 */ /* 0x000fea000383ffff */
[----:B------:R-:W-:Y:S05]  /*4e00*/  EXIT ;  /* 0x000000000000794d */ /* 0x000fea0003800000 */
.L_x_18:
[----:B------:R-:W-:-:S08]  /*4e10*/  ISETP.NE.AND P0, PT, R5, RZ, PT ;  /* 0x000000ff0500720c */ /* 0x000fd00003f05270 */
[----:B0-----:R-:W0:-:S00]  /*4e20*/  USETMAXREG.DEALLOC.CTAPOOL 0x28 ;  /* 0x00000028000079c8 */ /* 0x001e0000080e0500 */
[----:B------:R-:W-:Y:S05]  /*4e30*/  @P0 EXIT ;  /* 0x000000000000094d */ /* 0x000fea0003800000 */
[----:B0-----:R-:W-:Y:S01]  /*4e40*/  LOP3.LUT P0, RZ, R8, 0xff, RZ, 0xc0, !PT ;  /* 0x000000ff08ff7812 */ /* 0x001fe2000780c0ff */
[----:B------:R-:W-:Y:S02]  /*4e50*/  IMAD.MOV.U32 R0, RZ, RZ, 0x1 ;  /* 0x00000001ff007424 */ /* 0x000fe400078e00ff */
[----:B------:R-:W-:-:S10]  /*4e60*/  IMAD.MOV.U32 R7, RZ, RZ, RZ ;  /* 0x000000ffff077224 */ /* 0x000fd400078e00ff */
[----:B------:R-:W-:Y:S05]  /*4e70*/  @!P0 BRA `(.L_x_106) ;  /* 0x0000000c007c8947 */ /* 0x000fea0003800000 */
[----:B------:R-:W0:Y:S01]  /*4e80*/  S2UR UR9, SR_CgaCtaId ;  /* 0x00000000000979c3 */ /* 0x000e220000008800 */
[----:B------:R-:W-:Y:S01]  /*4e90*/  UMOV UR10, 0x1 ;  /* 0x00000001000a7882 */ /* 0x000fe20000000000 */
[----:B------:R-:W-:Y:S01]  /*4ea0*/  LOP3.LUT P0, RZ, R4, 0x1f, RZ, 0xc0, !PT ;  /* 0x0000001f04ff7812 */ /* 0x000fe2000780c0ff */
[----:B------:R-:W-:Y:S01]  /*4eb0*/  ULDC UR5, c[0x0][0x658] ;  /* 0x0001960000057ab9 */ /* 0x000fe20000000800 */
[----:B------:R-:W-:Y:S01]  /*4ec0*/  UMOV UR7, 0xffffffff ;  /* 0xffffffff00077882 */ /* 0x000fe20000000000 */
[----:B------:R-:W-:Y:S01]  /*4ed0*/  BSSY B0, `(.L_x_106) ;  /* 0x00000d9000007945 */ /* 0x000fe20003800000 */
[----:B------:R-:W-:Y:S01]  /*4ee0*/  USHF.L.U32 UR7, UR7, UR5, URZ ;  /* 0x0000000507077299 */ /* 0x000fe2000800063f */
[C---:B------:R-:W-:Y:S01]  /*4ef0*/  ISETP.NE.AND P2, PT, R3.reuse, RZ, PT ;  /* 0x000000ff0300720c */ /* 0x040fe20003f45270 */
[----:B------:R-:W-:Y:S01]  /*4f00*/  IMAD.MOV.U32 R8, RZ, RZ, 0x1 ;  /* 0x00000001ff087424 */ /* 0x000fe200078e00ff */
[----:B------:R-:W-:Y:S01]  /*4f10*/  ISETP.NE.OR P0, PT, R3, RZ, !P0 ;  /* 0x000000ff0300720c */ /* 0x000fe20004705670 */
[----:B------:R-:W-:Y:S01]  /*4f20*/  IMAD.MOV.U32 R0, RZ, RZ, 0x1 ;  /* 0x00000001ff007424 */ /* 0x000fe200078e00ff */
[----:B------:R-:W-:Y:S01]  /*4f30*/  LOP3.LUT R6, R16, 0x2, RZ, 0xfc, !PT ;  /* 0x0000000210067812 */ /* 0x000fe200078efcff */
[----:B------:R-:W-:Y:S01]  /*4f40*/  IMAD.MOV.U32 R7, RZ, RZ, RZ ;  /* 0x000000ffff077224 */ /* 0x000fe200078e00ff */
[----:B------:R-:W-:Y:S01]  /*4f50*/  ULDC UR4, c[0x0][0x600] ;  /* 0x0001800000047ab9 */ /* 0x000fe20000000800 */
[----:B------:R-:W-:Y:S01]  /*4f60*/  UMOV UR18, 0x5 ;  /* 0x0000000500127882 */ /* 0x000fe20000000000 */
[----:B------:R-:W-:-:S02]  /*4f70*/  UIADD3 UR26, UR40, 0x1, URZ ;  /* 0x00000001281a7890 */ /* 0x000fc4000fffe03f */
[----:B------:R-:W-:Y:S02]  /*4f80*/  UIADD3 UR4, UR4, -0x1, URZ ;  /* 0xffffffff04047890 */ /* 0x000fe4000fffe03f */
[----:B------:R-:W-:Y:S02]  /*4f90*/  USHF.L.U32 UR5, UR10, UR5, URZ ;  /* 0x000000050a057299 */ /* 0x000fe4000800063f */
[----:B------:R-:W-:Y:S01]  /*4fa0*/  ULOP3.LUT UR7, URZ, UR7, URZ, 0x33, !UPT ;  /* 0x000000073f077292 */ /* 0x000fe2000f8e333f */
[----:B------:R-:W-:Y:S01]  /*4fb0*/  ULDC.64 UR24, c[0x0][0x198] ;  /* 0x0000660000187ab9 */ /* 0x000fe20000000a00 */
[----:B0-----:R-:W-:Y:S02]  /*4fc0*/  ULOP3.LUT UR8, UR9, 0x1, URZ, 0xc0, !UPT ;  /* 0x0000000109087892 */ /* 0x001fe4000f8ec03f */
[----:B------:R-:W-:Y:S02]  /*4fd0*/  USHF.R.U32.HI UR27, URZ, 0x1, UR9 ;  /* 0x000000013f1b7899 */ /* 0x000fe40008011609 */
[----:B------:R-:W-:-:S02]  /*4fe0*/  USHF.L.U32 UR6, UR9, 0x5, URZ ;  /* 0x0000000509067899 */ /* 0x000fc4000800063f */
[----:B------:R-:W-:Y:S02]  /*4ff0*/  USHF.L.U32 UR28, UR9, 0xb, URZ ;  /* 0x0000000b091c7899 */ /* 0x000fe4000800063f */
[----:B------:R-:W-:Y:S02]  /*5000*/  ULOP3.LUT UR9, UR9, 0xfffffffe, URZ, 0xc0, !UPT ;  /* 0xfffffffe09097892 */ /* 0x000fe4000f8ec03f */
[----:B------:R-:W-:Y:S02]  /*5010*/  UISETP.GT.U32.AND UP0, UPT, UR8, 0xffff, UPT ;  /* 0x0000ffff0800788c */ /* 0x000fe4000bf04070 */
[----:B------:R-:W-:Y:S02]  /*5020*/  USHF.L.U32 UR13, UR10, UR9, URZ ;  /* 0x000000090a0d7299 */ /* 0x000fe4000800063f */
[----:B------:R-:W-:Y:S02]  /*5030*/  ULOP3.LUT UR9, UR9, 0x1, URZ, 0xfc, !UPT ;  /* 0x0000000109097892 */ /* 0x000fe4000f8efc3f */
[----:B------:R-:W-:-:S02]  /*5040*/  USEL UR8, UR8, 0xffff, !UP0 ;  /* 0x0000ffff08087887 */ /* 0x000fc4000c000000 */
[----:B------:R-:W-:Y:S02]  /*5050*/  USHF.L.U32 UR9, UR10, UR9, URZ ;  /* 0x000000090a097299 */ /* 0x000fe4000800063f */
[----:B------:R-:W-:Y:S02]  /*5060*/  ULOP3.LUT UR8, UR8, 0xffff, URZ, 0xc0, !UPT ;  /* 0x0000ffff08087892 */ /* 0x000fe4000f8ec03f */
[----:B------:R-:W-:Y:S02]  /*5070*/  ULOP3.LUT UR6, UR6, 0x20, URZ, 0xc0, !UPT ;  /* 0x0000002006067892 */ /* 0x000fe4000f8ec03f */
[----:B------:R-:W-:Y:S02]  /*5080*/  ULOP3.LUT UR13, UR13, UR9, URZ, 0xfc, !UPT ;  /* 0x000000090d0d7292 */ /* 0x000fe4000f8efc3f */
[----:B------:R-:W-:-:S12]  /*5090*/  USHF.L.U32 UR18, UR18, UR8, URZ ;  /* 0x0000000812127299 */ /* 0x000fd8000800063f */
.L_x_118:
[----:B------:R-:W-:-:S03]  /*50a0*/  UMOV UR8, 0xffffffff ;  /* 0xffffffff00087882 */ /* 0x000fc60000000000 */
[----:B------:R-:W-:Y:S05]  /*50b0*/  BRA.DIV UR8, `(.L_x_107) ;  /* 0x0000001608687947 */ /* 0x000fea000b800000 */
[----:B------:R-:W-:-:S13]  /*50c0*/  ELECT P6, URZ, PT ;  /* 0x00000000003f782f */ /* 0x000fda00038c0000 */
.L_x_141:
[----:B------:R-:W0:Y:S01]  /*50d0*/  LDC R3, c[0x0][0x28c] ;  /* 0x0000a300ff037b82 */ /* 0x000e220000000800 */
[----:B------:R-:W-:Y:S01]  /*50e0*/  BSSY B1, `(.L_x_108) ;  /* 0x000003e000017945 */ /* 0x000fe20003800000 */
[----:B0-----:R-:W-:-:S13]  /*50f0*/  ISETP.LT.OR P6, PT, R3, 0x1, !P6 ;  /* 0x000000010300780c */ /* 0x001fda00077c1670 */
[----:B------:R-:W-:Y:S05]  /*5100*/  @P6 BRA `(.L_x_109) ;  /* 0x0000000000ec6947 */ /* 0x000fea0003800000 */
[----:B------:R-:W-:Y:S01]  /*5110*/  LEA R19, R19, UR27, 0x1 ;  /* 0x0000001b13137c11 */ /* 0x000fe2000f8e08ff */
[----:B------:R-:W-:Y:S01]  /*5120*/  IMAD.MOV.U32 R12, RZ, RZ, RZ ;  /* 0x000000ffff0c7224 */ /* 0x000fe200078e00ff */
[----:B------:R-:W-:Y:S01]  /*5130*/  LEA R22, R22, UR6, 0x6 ;  /* 0x0000000616167c11 */ /* 0x000fe2000f8e30ff */
[----:B------:R-:W-:Y:S02]  /*5140*/  IMAD.U32 R13, RZ, RZ, UR26 ;  /* 0x0000001aff0d7e24 */ /* 0x000fe4000f8e00ff */
[----:B------:R-:W-:Y:S02]  /*5150*/  IMAD.MOV.U32 R3, RZ, RZ, R0 ;  /* 0x000000ffff037224 */ /* 0x000fe400078e0000 */
[----:B------:R-:W-:Y:S02]  /*5160*/  IMAD.MOV.U32 R4, RZ, RZ, R7 ;  /* 0x000000ffff047224 */ /* 0x000fe400078e0007 */
[----:B------:R-:W-:-:S07]  /*5170*/  IMAD.SHL.U32 R19, R19, 0x20, RZ ;  /* 0x0000002013137824 */ /* 0x000fce00078e00ff */
.L_x_113:
[----:B------:R-:W0:Y:S01]  /*5180*/  S2R R10, SR_CgaCtaId ;  /* 0x00000000000a7919 */ /* 0x000e220000008800 */
[----:B------:R-:W-:Y:S01]  /*5190*/  MOV R5, 0x400 ;  /* 0x0000040000057802 */ /* 0x000fe20000000f00 */
[----:B------:R-:W1:Y:S03]  /*51a0*/  @!P2 LDC R9, c[0x0][0x500] ;  /* 0x00014000ff09ab82 */ /* 0x000e660000000800 */
[----:B0-----:R-:W-:Y:S02]  /*51b0*/  LEA R11, R10, R5, 0x18 ;  /* 0x000000050a0b7211 */ /* 0x001fe400078ec0ff */
[----:B------:R-:W-:-:S03]  /*51c0*/  SHF.L.U32 R5, R3, 0x1f, RZ ;  /* 0x0000001f03057819 */ /* 0x000fc600000006ff */
[----:B------:R-:W-:-:S04]  /*51d0*/  IMAD R10, R4, 0x8, R11 ;  /* 0x00000008040a7824 */ /* 0x000fc800078e020b */
[----:B------:R-:W0:Y:S02]  /*51e0*/  SYNCS.PHASECHK.TRANS64.TRYWAIT P1, [R10+URZ+0x70], R5 ;  /* 0x000070050a0075a7 */ /* 0x000e24000802017f */
[----:B01----:R-:W-:Y:S05]  /*51f0*/  @!P1 BRA `(.L_x_110) ;  /* 0x0000001400389947 */ /* 0x003fea0003800000 */
.L_x_142:
[----:B0-----:R-:W-:Y:S01]  /*5200*/  PRMT R5, R6, 0x9910, RZ ;  /* 0x0000991006057816 */ /* 0x001fe200000000ff */
[----:B------:R0:W-:Y:S03]  /*5210*/  @!P2 SYNCS.ARRIVE.TRANS64 RZ, [R10+URZ], R9 ;  /* 0x000000090affa9a7 */ /* 0x0001e6000800003f */
[----:B------:R-:W-:-:S13]  /*5220*/  ISETP.NE.AND P1, PT, R5, 0x2, PT ;  /* 0x000000020500780c */ /* 0x000fda0003f25270 */
[----:B0-----:R-:W-:Y:S05]  /*5230*/  @P1 BRA `(.L_x_111) ;  /* 0x0000000000041947 */ /* 0x001fea0003800000 */
[----:B------:R-:W-:Y:S01]  /*5240*/  BPT.TRAP 0x1 ;  /* 0x000000040000795c */ /* 0x000fe20000300000 */
.L_x_111:
[----:B------:R-:W-:Y:S05]  /*5250*/  @P0 BRA `(.L_x_112) ;  /* 0x0000000000040947 */ /* 0x000fea0003800000 */
[----:B------:R-:W-:Y:S01]  /*5260*/  BPT.TRAP 0x1 ;  /* 0x000000040000795c */ /* 0x000fe20000300000 */
.L_x_112:
[----:B------:R-:W-:Y:S01]  /*5270*/  R2UR UR8, R4 ;  /* 0x00000000040872ca */ /* 0x000fe200000e0000 */
[----:B------:R-:W-:Y:S01]  /*5280*/  VIADD R13, R13, 0xffffffff ;  /* 0xffffffff0d0d7836 */ /* 0x000fe20000000000 */
[----:B------:R-:W-:Y:S01]  /*5290*/  R2UR UR15, R11 ;  /* 0x000000000b0f72ca */ /* 0x000fe200000e0000 */
[----:B------:R-:W-:Y:S01]  /*52a0*/  UIADD3 UR14, UP0, UR24, 0xf0, URZ ;  /* 0x000000f0180e7890 */ /* 0x000fe2000ff1e03f */
[----:B------:R-:W-:Y:S01]  /*52b0*/  R2UR UR22, R19 ;  /* 0x00000000131672ca */ /* 0x000fe200000e0000 */
[----:B------:R-:W-:Y:S01]  /*52c0*/  UIADD3 UR30, UP1, UR24, 0x1f0, URZ ;  /* 0x000001f0181e7890 */ /* 0x000fe2000ff3e03f */
[----:B------:R-:W-:Y:S01]  /*52d0*/  R2UR UR9, R10 ;  /* 0x000000000a0972ca */ /* 0x000fe200000e0000 */
[----:B------:R-:W-:Y:S01]  /*52e0*/  UPRMT UR19, URZ, 0x5410, UR18 ;  /* 0x000054103f137896 */ /* 0x000fe20008000012 */
[----:B------:R-:W-:Y:S01]  /*52f0*/  R2UR UR10, R12 ;  /* 0x000000000c0a72ca */ /* 0x000fe200000e0000 */
[----:B------:R-:W-:Y:S01]  /*5300*/  VIADD R4, R4, 0x1 ;  /* 0x0000000104047836 */ /* 0x000fe20000000000 */
[----:B------:R-:W-:Y:S01]  /*5310*/  R2UR UR12, R2 ;  /* 0x00000000020c72ca */ /* 0x000fe200000e0000 */
[----:B------:R-:W-:Y:S01]  /*5320*/  UPRMT UR29, URZ, 0x5410, UR13 ;  /* 0x000054103f1d7896 */ /* 0x000fe2000800000d */
[----:B------:R-:W-:Y:S01]  /*5330*/  R2UR UR23, R22 ;  /* 0x00000000161772ca */ /* 0x000fe200000e0000 */
[----:B------:R-:W-:Y:S01]  /*5340*/  USHF.L.U32 UR8, UR8, 0xc, URZ ;  /* 0x0000000c08087899 */ /* 0x000fe2000800063f */
[----:B------:R-:W-:Y:S01]  /*5350*/  ISETP.GT.AND P3, PT, R13, 0x1, PT ;  /* 0x000000010d00780c */ /* 0x000fe20003f64270 */
[----:B------:R-:W-:Y:S01]  /*5360*/  UIADD3.X UR31, URZ, UR25, URZ, UP1, !UPT ;  /* 0x000000193f1f7290 */ /* 0x000fe20008ffe43f */
[----:B------:R-:W-:Y:S01]  /*5370*/  ISETP.NE.AND P1, PT, R4, 0xe, PT ;  /* 0x0000000e0400780c */ /* 0x000fe20003f25270 */
[----:B------:R-:W-:Y:S01]  /*5380*/  ULEA UR11, UR27, UR8, 0xb ;  /* 0x000000081b0b7291 */ /* 0x000fe2000f8e583f */
[----:B------:R-:W-:Y:S01]  /*5390*/  VIADD R12, R12, 0x40 ;  /* 0x000000400c0c7836 */ /* 0x000fe20000000000 */
[----:B------:R-:W-:Y:S01]  /*53a0*/  ULOP3.LUT UR8, UR8, 0x800, UR28, 0xf8, !UPT ;  /* 0x0000080008087892 */ /* 0x000fe2000f8ef81c */
[----:B------:R-:W-:Y:S01]  /*53b0*/  SEL R10, RZ, 0x1, P1 ;  /* 0x00000001ff0a7807 */ /* 0x000fe20000800000 */
[----:B------:R-:W-:Y:S01]  /*53c0*/  ULEA UR11, UR11, UR15, 0x1 ;  /* 0x0000000f0b0b7291 */ /* 0x000fe2000f8e083f */
[----:B------:R-:W-:Y:S01]  /*53d0*/  SEL R4, R4, RZ, P1 ;  /* 0x000000ff04047207 */ /* 0x000fe20000800000 */
[----:B------:R-:W-:Y:S01]  /*53e0*/  ULEA UR8, UR8, UR15, 0x1 ;  /* 0x0000000f08087291 */ /* 0x000fe2000f8e083f */
[----:B------:R-:W-:Y:S01]  /*53f0*/  LOP3.LUT R3, R3, R10, RZ, 0x3c, !PT ;  /* 0x0000000a03037212 */ /* 0x000fe200078e3cff */
[----:B------:R-:W-:-:S02]  /*5400*/  UIADD3 UR20, UR11, 0x200, URZ ;  /* 0x000002000b147890 */ /* 0x000fc4000fffe03f */
[----:B------:R-:W-:Y:S02]  /*5410*/  UIADD3.X UR15, URZ, UR25, URZ, UP0, !UPT ;  /* 0x000000193f0f7290 */ /* 0x000fe400087fe43f */
[----:B------:R-:W-:Y:S01]  /*5420*/  UIADD3 UR21, UR8, 0x1c200, URZ ;  /* 0x0001c20008157890 */ /* 0x000fe2000fffe03f */
[----:B------:R-:W-:Y:S01]  /*5430*/  UMOV UR16, 0x0 ;  /* 0x0000000000107882 */ /* 0x000fe20000000000 */
[----:B------:R-:W-:Y:S01]  /*5440*/  UMOV UR17, 0x10000000 ;  /* 0x1000000000117882 */ /* 0x000fe20000000000 */
[----:B------:R-:W-:Y:S01]  /*5450*/  UMOV UR11, UR22 ;  /* 0x00000016000b7c82 */ /* 0x000fe20008000000 */
[----:B------:R-:W-:-:S03]  /*5460*/  UMOV UR8, UR20 ;  /* 0x0000001400087c82 */ /* 0x000fc60008000000 */
[----:B------:R0:W-:Y:S02]  /*5470*/  UTMALDG.3D.MULTICAST [UR8], [UR14], UR19, desc[UR16] ;  /* 0x000010080e0073b4 */ /* 0x0001e40008011813 */
[----:B0-----:R-:W-:Y:S01]  /*5480*/  UMOV UR8, UR21 ;  /* 0x0000001500087c82 */ /* 0x001fe20008000000 */
[----:B------:R-:W-:Y:S02]  /*5490*/  UMOV UR11, UR23 ;  /* 0x00000017000b7c82 */ /* 0x000fe40008000000 */
[----:B------:R0:W-:Y:S02]  /*54a0*/  UTMALDG.3D.MULTICAST [UR8], [UR30], UR29, desc[UR16] ;  /* 0x000010081e0073b4 */ /* 0x0001e4000801181d */
[----:B0-----:R-:W-:Y:S05]  /*54b0*/  @P3 BRA `(.L_x_113) ;  /* 0xfffffffc00303947 */ /* 0x001fea000383ffff */
.L_x_109:
[----:B------:R-:W-:Y:S05]  /*54c0*/  BSYNC B1 ;  /* 0x0000000000017941 */ /* 0x000fea0003800000 */
.L_x_108:
[----:B------:R-:W2:Y:S01]  /*54d0*/  LDL.64 R10, [R1] ;  /* 0x00000000010a7983 */ /* 0x000ea20000100a00 */
[----:B------:R-:W-:Y:S01]  /*54e0*/  LOP3.LUT P4, RZ, R8, 0xff, RZ, 0xc0, !PT ;  /* 0x000000ff08ff7812 */ /* 0x000fe2000788c0ff */
[----:B------:R-:W-:Y:S01]  /*54f0*/  VIADD R4, R7, UR40 ;  /* 0x0000002807047c36 */ /* 0x000fe20008000000 */
[----:B------:R-:W-:Y:S01]  /*5500*/  ULDC.64 UR8, c[0x0][0x650] ;  /* 0x0001940000087ab9 */ /* 0x000fe20000000a00 */
[----:B------:R-:W-:Y:S01]  /*5510*/  IMAD.U32 R5, RZ, RZ, UR40 ;  /* 0x00000028ff057e24 */ /* 0x000fe2000f8e00ff */
[----:B------:R-:W-:Y:S01]  /*5520*/  UISETP.GE.U32.AND UP0, UPT, UR40, 0xe, UPT ;  /* 0x0000000e2800788c */ /* 0x000fe2000bf06070 */
[----:B------:R-:W-:Y:S01]  /*5530*/  BSSY B1, `(.L_x_114) ;  /* 0x0000070000017945 */ /* 0x000fe20003800000 */
[----:B------:R-:W-:Y:S01]  /*5540*/  SHF.R.U32.HI R2, RZ, 0x1, R4 ;  /* 0x00000001ff027819 */ /* 0x000fe20000011604 */
[----:B------:R-:W-:Y:S01]  /*5550*/  IMAD.MOV.U32 R19, RZ, RZ, -0x1 ;  /* 0xffffffffff137424 */ /* 0x000fe200078e00ff */
[----:B------:R-:W-:Y:S01]  /*5560*/  ISETP.GT.U32.AND P1, PT, R4, 0xd, PT ;  /* 0x0000000d0400780c */ /* 0x000fe20003f24070 */
[----:B------:R-:W-:Y:S01]  /*5570*/  IMAD.MOV.U32 R22, RZ, RZ, -0x1 ;  /* 0xffffffffff167424 */ /* 0x000fe200078e00ff */
[----:B------:R-:W-:-:S02]  /*5580*/  PLOP3.LUT P3, PT, PT, PT, UP0, 0x80, 0x0 ;  /* 0x000000000000781c */ /* 0x000fc40003f6f008 */
[----:B------:R-:W-:Y:S01]  /*5590*/  ISETP.LT.U32.AND P1, PT, R5, 0xe, P1 ;  /* 0x0000000e0500780c */ /* 0x000fe20000f21070 */
[----:B------:R-:W0:Y:S01]  /*55a0*/  @P4 S2R R8, SR_CgaCtaId ;  /* 0x0000000000084919 */ /* 0x000e220000008800 */
[----:B------:R-:W-:-:S04]  /*55b0*/  @P4 MOV R3, 0x400 ;  /* 0x0000040000034802 */ /* 0x000fc80000000f00 */
[----:B0-----:R-:W-:Y:S01]  /*55c0*/  @P4 LEA R8, R8, R3, 0x18 ;  /* 0x0000000308084211 */ /* 0x001fe200078ec0ff */
[----:B------:R-:W-:-:S03]  /*55d0*/  IMAD.WIDE.U32 R2, R2, -0x6db6db6d, RZ ;  /* 0x9249249302027825 */ /* 0x000fc600078e00ff */
[----:B------:R0:W-:Y:S01]  /*55e0*/  @P4 SYNCS.ARRIVE.TRANS64.A1T0 RZ, [R8+URZ+0x118], RZ ;  /* 0x000118ff08ff49a7 */ /* 0x0001e2000810003f */
[----:B------:R-:W-:Y:S01]  /*55f0*/  IMAD.MOV.U32 R2, RZ, RZ, -0x1 ;  /* 0xffffffffff027424 */ /* 0x000fe200078e00ff */
[----:B------:R-:W-:Y:S02]  /*5600*/  SHF.R.U32.HI R5, RZ, 0x2, R3 ;  /* 0x00000002ff057819 */ /* 0x000fe40000011603 */
[----:B------:R-:W-:-:S03]  /*5610*/  SEL R3, RZ, 0x1, !P1 ;  /* 0x00000001ff037807 */ /* 0x000fc60004800000 */
[----:B------:R-:W-:Y:S01]  /*5620*/  IMAD R7, R5, -0xe, R4 ;  /* 0xfffffff205077824 */ /* 0x000fe200078e0204 */
[----:B------:R-:W-:Y:S02]  /*5630*/  LOP3.LUT R0, R0, R3, RZ, 0x3c, !PT ;  /* 0x0000000300007212 */ /* 0x000fe400078e3cff */
[----:B------:R-:W-:Y:S02]  /*5640*/  PRMT R3, RZ, 0x7610, R3 ;  /* 0x00007610ff037816 */ /* 0x000fe40000000003 */
[----:B------:R-:W-:Y:S02]  /*5650*/  @P3 LOP3.LUT R0, R0, 0x1, R5, 0x78, !PT ;  /* 0x0000000100003812 */ /* 0x000fe400078e7805 */
[----:B0-----:R-:W-:Y:S02]  /*5660*/  PRMT R8, RZ, 0x7610, R8 ;  /* 0x00007610ff087816 */ /* 0x001fe40000000008 */
[----:B--2---:R-:W-:-:S04]  /*5670*/  IADD3 R18, P4, R18, R10, RZ ;  /* 0x0000000a12127210 */ /* 0x004fc80007f9e0ff */
[----:B------:R-:W-:Y:S01]  /*5680*/  ISETP.GE.U32.AND P1, PT, R18, UR8, PT ;  /* 0x0000000812007c0c */ /* 0x000fe2000bf26070 */
[----:B------:R-:W-:-:S05]  /*5690*/  IMAD.X R17, R17, 0x1, R23, P4 ;  /* 0x0000000111117824 */ /* 0x000fca00020e0617 */
[----:B------:R-:W-:-:S13]  /*56a0*/  ISETP.GE.U32.AND.EX P1, PT, R17, UR9, PT, P1 ;  /* 0x0000000911007c0c */ /* 0x000fda000bf26110 */
[----:B------:R-:W-:Y:S05]  /*56b0*/  @P1 BRA `(.L_x_115) ;  /* 0x00000004005c1947 */ /* 0x000fea0003800000 */
[----:B------:R-:W0:Y:S01]  /*56c0*/  S2R R11, SR_CTAID.X ;  /* 0x00000000000b7919 */ /* 0x000e220000002500 */
[----:B------:R-:W-:Y:S01]  /*56d0*/  ULDC.64 UR8, c[0x0][0x628] ;  /* 0x00018a0000087ab9 */ /* 0x000fe20000000a00 */
[----:B------:R-:W1:Y:S01]  /*56e0*/  LDC R12, c[0x0][0x144] ;  /* 0x00005100ff0c7b82 */ /* 0x000e620000000800 */
[----:B------:R-:W-:Y:S01]  /*56f0*/  ISETP.NE.U32.AND P1, PT, RZ, UR8, PT ;  /* 0x00000008ff007c0c */ /* 0x000fe2000bf25070 */
[----:B------:R-:W2:Y:S01]  /*5700*/  S2R R9, SR_CTAID.Y ;  /* 0x0000000000097919 */ /* 0x000ea20000002600 */
[----:B------:R-:W-:Y:S01]  /*5710*/  ULDC UR10, c[0x0][0x150] ;  /* 0x00005400000a7ab9 */ /* 0x000fe20000000800 */
[----:B------:R-:W-:Y:S01]  /*5720*/  ULDC UR11, c[0x0][0x630] ;  /* 0x00018c00000b7ab9 */ /* 0x000fe20000000800 */
[----:B------:R-:W-:Y:S01]  /*5730*/  ISETP.NE.AND.EX P1, PT, RZ, UR9, PT, P1 ;  /* 0x00000009ff007c0c */ /* 0x000fe2000bf25310 */
[----:B------:R-:W-:Y:S01]  /*5740*/  IMAD.MOV.U32 R2, RZ, RZ, R18 ;  /* 0x000000ffff027224 */ /* 0x000fe200078e0012 */
[----:B0-----:R-:W-:-:S05]  /*5750*/  I2FP.F32.U32 R3, R11 ;  /* 0x0000000b00037245 */ /* 0x001fca0000201000 */
[----:B------:R-:W-:Y:S01]  /*5760*/  FMUL R14, R3, UR10 ;  /* 0x0000000a030e7c20 */ /* 0x000fe20008400000 */
[----:B------:R-:W-:-:S05]  /*5770*/  IMAD.MOV.U32 R3, RZ, RZ, R17 ;  /* 0x000000ffff037224 */ /* 0x000fca00078e0011 */
[----:B--2---:R-:W-:Y:S05]  /*5780*/  @!P1 BRA `(.L_x_116) ;  /* 0x0000000000289947 */ /* 0x004fea0003800000 */
[----:B------:R-:W-:Y:S02]  /*5790*/  ULDC UR10, c[0x0][0x634] ;  /* 0x00018d00000a7ab9 */ /* 0x000fe40000000800 */
[----:B------:R-:W-:-:S05]  /*57a0*/  IADD3 R3, P1, R18, UR10, RZ ;  /* 0x0000000a12037c10 */ /* 0x000fca000ff3e0ff */
[----:B------:R-:W-:-:S04]  /*57b0*/  IMAD.X R13, RZ, RZ, R17, P1 ;  /* 0x000000ffff0d7224 */ /* 0x000fc800008e0611 */
[----:B------:R-:W-:-:S04]  /*57c0*/  IMAD.WIDE.U32 R4, R13, UR8, RZ ;  /* 0x000000080d047c25 */ /* 0x000fc8000f8e00ff */
[----:B------:R-:W-:-:S04]  /*57d0*/  IMAD.WIDE.U32 R4, P1, R3, UR9, R4 ;  /* 0x0000000903047c25 */ /* 0x000fc8000f820004 */
[----:B------:R-:W-:-:S04]  /*57e0*/  IMAD.WIDE.U32 R2, R3, UR8, RZ ;  /* 0x0000000803027c25 */ /* 0x000fc8000f8e00ff */
[----:B------:R-:W-:Y:S01]  /*57f0*/  IMAD.MOV.U32 R2, RZ, RZ, R5 ;  /* 0x000000ffff027224 */ /* 0x000fe200078e0005 */
[----:B------:R-:W-:Y:S01]  /*5800*/  IADD3 RZ, P3, R3, R4, RZ ;  /* 0x0000000403ff7210 */ /* 0x000fe20007f7e0ff */
[----:B------:R-:W-:-:S04]  /*5810*/  IMAD.X R3, RZ, RZ, RZ, P1 ;  /* 0x000000ffff037224 */ /* 0x000fc800008e06ff */
[----:B------:R-:W-:-:S08]  /*5820*/  IMAD.WIDE.U32.X R2, R13, UR9, R2, P3 ;  /* 0x000000090d027c25 */ /* 0x000fd000098e0402 */
.L_x_116:
[--C-:B------:R-:W-:Y:S01]  /*5830*/  SHF.R.U64 R10, R2, UR11, R3.reuse ;  /* 0x0000000b020a7c19 */ /* 0x100fe20008001203 */
[----:B------:R-:W0:Y:S01]  /*5840*/  F2I.U32.TRUNC.NTZ R14, R14 ;  /* 0x0000000e000e7305 */ /* 0x000e22000020f000 */
[----:B------:R-:W-:Y:S01]  /*5850*/  SHF.R.U32.HI R2, RZ, UR11, R3 ;  /* 0x0000000bff027c19 */ /* 0x000fe20008011603 */
[----:B------:R-:W-:Y:S01]  /*5860*/  ULDC.64 UR8, c[0x0][0x620] ;  /* 0x0001880000087ab9 */ /* 0x000fe20000000a00 */
[----:B------:R-:W-:Y:S01]  /*5870*/  IADD3 R5, P1, RZ, -R10, RZ ;  /* 0x8000000aff057210 */ /* 0x000fe20007f3e0ff */
[----:B------:R-:W-:Y:S01]  /*5880*/  IMAD.MOV.U32 R3, RZ, RZ, R17 ;  /* 0x000000ffff037224 */ /* 0x000fe200078e0011 */
[----:B------:R-:W-:-:S03]  /*5890*/  ULDC.64 UR10, c[0x0][0x640] ;  /* 0x00019000000a7ab9 */ /* 0x000fc60000000a00 */
[----:B------:R-:W-:Y:S01]  /*58a0*/  IMAD.X R2, RZ, RZ, ~R2, P1 ;  /* 0x000000ffff027224 */ /* 0x000fe200008e0e02 */
[----:B------:R-:W-:-:S03]  /*58b0*/  ISETP.NE.U32.AND P1, PT, RZ, UR10, PT ;  /* 0x0000000aff007c0c */ /* 0x000fc6000bf25070 */
[----:B------:R-:W-:Y:S01]  /*58c0*/  IMAD R4, R2, UR8, RZ ;  /* 0x0000000802047c24 */ /* 0x000fe2000f8e02ff */
[----:B------:R-:W-:Y:S01]  /*58d0*/  ISETP.NE.AND.EX P1, PT, RZ, UR11, PT, P1 ;  /* 0x0000000bff007c0c */ /* 0x000fe2000bf25310 */
[----:B------:R-:W-:-:S04]  /*58e0*/  IMAD.MOV.U32 R2, RZ, RZ, R18 ;  /* 0x000000ffff027224 */ /* 0x000fc800078e0012 */
[----:B------:R-:W-:Y:S01]  /*58f0*/  IMAD.WIDE.U32 R2, R5, UR8, R2 ;  /* 0x0000000805027c25 */ /* 0x000fe2000f8e0002 */
[----:B------:R-:W-:-:S03]  /*5900*/  ULDC UR8, c[0x0][0x618] ;  /* 0x0001860000087ab9 */ /* 0x000fc60000000800 */
[----:B------:R-:W-:Y:S01]  /*5910*/  IMAD R5, R5, UR9, R4 ;  /* 0x0000000905057c24 */ /* 0x000fe2000f8e0204 */
[----:B------:R-:W-:Y:S01]  /*5920*/  ULDC UR9, c[0x0][0x154] ;  /* 0x0000550000097ab9 */ /* 0x000fe20000000800 */
[----:B0-----:R-:W-:Y:S02]  /*5930*/  IMAD.MOV R4, RZ, RZ, -R14 ;  /* 0x000000ffff047224 */ /* 0x001fe400078e0a0e */
[----:B------:R-:W0:Y:S01]  /*5940*/  LDC R14, c[0x0][0x148] ;  /* 0x00005200ff0e7b82 */ /* 0x000e220000000800 */
[----:B------:R-:W-:Y:S02]  /*5950*/  IMAD.IADD R3, R3, 0x1, R5 ;  /* 0x0000000103037824 */ /* 0x000fe400078e0205 */
[----:B-1----:R-:W-:Y:S01]  /*5960*/  IMAD R11, R12, R4, R11 ;  /* 0x000000040c0b7224 */ /* 0x002fe200078e020b */
[----:B------:R-:W-:Y:S02]  /*5970*/  I2FP.F32.U32 R4, R9 ;  /* 0x0000000900047245 */ /* 0x000fe40000201000 */
[----:B------:R-:W-:-:S02]  /*5980*/  SHF.R.U64 R12, R2, UR8, R3 ;  /* 0x00000008020c7c19 */ /* 0x000fc40008001203 */
[----:B------:R-:W-:Y:S01]  /*5990*/  SHF.R.U32.HI R3, RZ, UR8, R3 ;  /* 0x00000008ff037c19 */ /* 0x000fe20008011603 */
[----:B------:R-:W-:Y:S01]  /*59a0*/  FMUL R4, R4, UR9 ;  /* 0x0000000904047c20 */ /* 0x000fe20008400000 */
[----:B------:R-:W-:Y:S02]  /*59b0*/  ULDC UR8, c[0x0][0x608] ;  /* 0x0001820000087ab9 */ /* 0x000fe40000000800 */
[--C-:B------:R-:W-:Y:S01]  /*59c0*/  SHF.R.U64 R15, R12, UR8, R3.reuse ;  /* 0x000000080c0f7c19 */ /* 0x100fe20008001203 */
[----:B------:R1:W2:Y:S01]  /*59d0*/  F2I.U32.TRUNC.NTZ R20, R4 ;  /* 0x0000000400147305 */ /* 0x0002a2000020f000 */
[----:B------:R-:W-:Y:S01]  /*59e0*/  SHF.R.U32.HI R2, RZ, UR8, R3 ;  /* 0x00000008ff027c19 */ /* 0x000fe20008011603 */
[----:B------:R-:W-:-:S03]  /*59f0*/  ULDC UR8, c[0x0][0x658] ;  /* 0x0001960000087ab9 */ /* 0x000fc60000000800 */
[--C-:B------:R-:W-:Y:S02]  /*5a00*/  SHF.R.U64 R13, R15, UR8, R2.reuse ;  /* 0x000000080f0d7c19 */ /* 0x100fe40008001202 */
[----:B------:R-:W-:-:S03]  /*5a10*/  SHF.R.U32.HI R19, RZ, UR8, R2 ;  /* 0x00000008ff137c19 */ /* 0x000fc60008011602 */
[----:B------:R-:W-:Y:S02]  /*5a20*/  IMAD.MOV.U32 R2, RZ, RZ, R13 ;  /* 0x000000ffff027224 */ /* 0x000fe400078e000d */
[----:B------:R-:W-:Y:S01]  /*5a30*/  IMAD.MOV.U32 R3, RZ, RZ, R19 ;  /* 0x000000ffff037224 */ /* 0x000fe200078e0013 */
[----:B-1----:R-:W-:Y:S06]  /*5a40*/  @!P1 BRA `(.L_x_117) ;  /* 0x0000000000289947 */ /* 0x002fec0003800000 */
        /* <DEDUP_REMOVED lines=10> */
.L_x_117:
[----:B------:R-:W1:Y:S01]  /*5af0*/  LDC R4, c[0x0][0x65c] ;  /* 0x00019700ff047b82 */ /* 0x000e620000000800 */
[----:B------:R-:W-:Y:S01]  /*5b00*/  ULDC UR8, c[0x0][0x648] ;  /* 0x0001920000087ab9 */ /* 0x000fe20000000800 */
[----:B------:R-:W-:Y:S01]  /*5b10*/  LOP3.LUT R15, R15, UR7, RZ, 0xc0, !PT ;  /* 0x000000070f0f7c12 */ /* 0x000fe2000f8ec0ff */
[----:B--2---:R-:W-:Y:S01]  /*5b20*/  IMAD.MOV R20, RZ, RZ, -R20 ;  /* 0x000000ffff147224 */ /* 0x004fe200078e0a14 */
[----:B------:R-:W-:Y:S01]  /*5b30*/  SHF.R.U64 R2, R2, UR8, R3 ;  /* 0x0000000802027c19 */ /* 0x000fe20008001203 */
[----:B------:R-:W-:Y:S01]  /*5b40*/  ULDC UR8, c[0x0][0x638] ;  /* 0x00018e0000087ab9 */ /* 0x000fe20000000800 */
[----:B------:R-:W-:Y:S01]  /*5b50*/  LOP3.LUT R12, R12, UR4, RZ, 0xc0, !PT ;  /* 0x000000040c0c7c12 */ /* 0x000fe2000f8ec0ff */
[----:B------:R-:W-:Y:S01]  /*5b60*/  ULDC UR9, c[0x0][0x610] ;  /* 0x0001840000097ab9 */ /* 0x000fe20000000800 */
[----:B------:R-:W-:Y:S01]  /*5b70*/  IMAD.MOV.U32 R3, RZ, RZ, 0x1 ;  /* 0x00000001ff037424 */ /* 0x000fe200078e00ff */
[----:B-1----:R-:W-:Y:S01]  /*5b80*/  ISETP.NE.AND P1, PT, R4, 0x1, PT ;  /* 0x000000010400780c */ /* 0x002fe20003f25270 */
[----:B------:R-:W-:-:S02]  /*5b90*/  IMAD.MOV R4, RZ, RZ, -R2 ;  /* 0x000000ffff047224 */ /* 0x000fc400078e0a02 */
[----:B------:R-:W-:Y:S02]  /*5ba0*/  IMAD R2, R2, UR5, R15 ;  /* 0x0000000502027c24 */ /* 0x000fe4000f8e020f */
[----:B------:R-:W-:Y:S01]  /*5bb0*/  IMAD R13, R4, UR8, R13 ;  /* 0x00000008040d7c24 */ /* 0x000fe2000f8e020d */
[----:B------:R-:W-:-:S07]  /*5bc0*/  ULDC UR8, c[0x0][0x600] ;  /* 0x0001800000087ab9 */ /* 0x000fce0000000800 */
[----:B0-----:R-:W-:-:S04]  /*5bd0*/  @P1 IMAD R11, R14, R20, R9 ;  /* 0x000000140e0b1224 */ /* 0x001fc800078e0209 */
[----:B------:R-:W-:Y:S02]  /*5be0*/  IMAD R11, R2, UR9, R11 ;  /* 0x00000009020b7c24 */ /* 0x000fe4000f8e020b */
[----:B------:R-:W-:-:S05]  /*5bf0*/  IMAD R2, R13, UR8, R12 ;  /* 0x000000080d027c24 */ /* 0x000fca000f8e020c */
[----:B------:R-:W-:Y:S02]  /*5c00*/  SEL R22, R2, R11, !P1 ;  /* 0x0000000b02167207 */ /* 0x000fe40004800000 */
[----:B------:R-:W-:Y:S01]  /*5c10*/  SEL R19, R11, R2, !P1 ;  /* 0x000000020b137207 */ /* 0x000fe20004800000 */
[----:B------:R-:W-:-:S07]  /*5c20*/  IMAD.MOV.U32 R2, RZ, RZ, R10 ;  /* 0x000000ffff027224 */ /* 0x000fce00078e000a */
.L_x_115:
[----:B------:R-:W-:Y:S05]  /*5c30*/  BSYNC B1 ;  /* 0x0000000000017941 */ /* 0x000fea0003800000 */
.L_x_114:
[----:B------:R-:W-:-:S13]  /*5c40*/  LOP3.LUT P1, RZ, R3, 0xff, RZ, 0xc0, !PT ;  /* 0x000000ff03ff7812 */ /* 0x000fda000782c0ff */
[----:B------:R-:W-:Y:S05]  /*5c50*/  @P1 BRA `(.L_x_118) ;  /* 0xfffffff400101947 */ /* 0x000fea000383ffff */
[----:B------:R-:W-:Y:S05]  /*5c60*/  BSYNC B0 ;  /* 0x0000000000007941 */ /* 0x000fea0003800000 */
.L_x_106:
[----:B------:R-:W-:-:S03]  /*5c70*/  UMOV UR8, 0xffffffff ;  /* 0xffffffff00087882 */ /* 0x000fc60000000000 */
[----:B------:R-:W-:Y:S05]  /*5c80*/  BRA.DIV UR8, `(.L_x_119) ;  /* 0x0000000a08a87947 */ /* 0x000fea000b800000 */
[----:B------:R-:W-:-:S13]  /*5c90*/  ELECT P6, URZ, PT ;  /* 0x00000000003f782f */ /* 0x000fda00038c0000 */
.L_x_145:
[----:B------:R-:W-:Y:S04]  /*5ca0*/  BSSY B0, `(.L_x_120) ;  /* 0x0000085000007945 */ /* 0x000fe80003800000 */
[----:B------:R-:W-:Y:S05]  /*5cb0*/  @!P6 BRA `(.L_x_121) ;  /* 0x00000008000ce947 */ /* 0x000fea0003800000 */
[----:B------:R-:W-:-:S04]  /*5cc0*/  LOP3.LUT R16, R16, 0x2, RZ, 0xfc, !PT ;  /* 0x0000000210107812 */ /* 0x000fc800078efcff */
[----:B------:R-:W-:-:S13]  /*5cd0*/  ISETP.NE.AND P0, PT, R16, 0x3, PT ;  /* 0x000000031000780c */ /* 0x000fda0003f05270 */
[----:B------:R-:W-:Y:S05]  /*5ce0*/  @!P0 BRA `(.L_x_122) ;  /* 0x0000000000048947 */ /* 0x000fea0003800000 */
[----:B------:R-:W-:Y:S01]  /*5cf0*/  BPT.TRAP 0x1 ;  /* 0x000000040000795c */ /* 0x000fe20000300000 */
.L_x_122:
[----:B------:R-:W0:Y:S01]  /*5d00*/  S2R R3, SR_CgaCtaId ;  /* 0x0000000000037919 */ /* 0x000e220000008800 */
[----:B------:R-:W-:Y:S02]  /*5d10*/  MOV R2, 0x400 ;  /* 0x0000040000027802 */ /* 0x000fe40000000f00 */
[----:B------:R-:W-:Y:S02]  /*5d20*/  SHF.L.U32 R4, R0, 0x1f, RZ ;  /* 0x0000001f00047819 */ /* 0x000fe400000006ff */
[----:B0-----:R-:W-:-:S05]  /*5d30*/  LEA R2, R3, R2, 0x18 ;  /* 0x0000000203027211 */ /* 0x001fca00078ec0ff */
[----:B------:R-:W-:-:S04]  /*5d40*/  VIADD R2, R2, 0x70 ;  /* 0x0000007002027836 */ /* 0x000fc80000000000 */
[C---:B------:R-:W-:Y:S02]  /*5d50*/  IMAD R9, R7.reuse, 0x8, R2 ;  /* 0x0000000807097824 */ /* 0x040fe400078e0202 */
[----:B------:R-:W-:Y:S02]  /*5d60*/  VIADD R7, R7, 0x1 ;  /* 0x0000000107077836 */ /* 0x000fe40000000000 */
[----:B------:R-:W0:Y:S03]  /*5d70*/  SYNCS.PHASECHK.TRANS64.TRYWAIT P0, [R9+URZ], R4 ;  /* 0x00000004090075a7 */ /* 0x000e26000800017f */
[----:B------:R-:W-:-:S04]  /*5d80*/  ISETP.NE.AND P1, PT, R7, 0xe, PT ;  /* 0x0000000e0700780c */ /* 0x000fc80003f25270 */
[----:B------:R-:W-:Y:S02]  /*5d90*/  SEL R3, RZ, 0x1, P1 ;  /* 0x00000001ff037807 */ /* 0x000fe40000800000 */
[----:B------:R-:W-:Y:S02]  /*5da0*/  SEL R7, R7, RZ, P1 ;  /* 0x000000ff07077207 */ /* 0x000fe40000800000 */
[----:B------:R-:W-:-:S03]  /*5db0*/  LOP3.LUT R6, R0, R3, RZ, 0x3c, !PT ;  /* 0x0000000300067212 */ /* 0x000fc600078e3cff */
[----:B------:R-:W-:Y:S01]  /*5dc0*/  IMAD R8, R7, 0x8, R2 ;  /* 0x0000000807087824 */ /* 0x000fe200078e0202 */
[----:B------:R-:W-:Y:S01]  /*5dd0*/  SHF.L.U32 R5, R6, 0x1f, RZ ;  /* 0x0000001f06057819 */ /* 0x000fe200000006ff */
[----:B0-----:R-:W-:Y:S06]  /*5de0*/  @!P0 BRA `(.L_x_123) ;  /* 0x0000000800708947 */ /* 0x001fec0003800000 */
.L_x_146:
[----:B------:R-:W1:Y:S01]  /*5df0*/  SYNCS.PHASECHK.TRANS64.TRYWAIT P0, [R8+URZ], R5 ;  /* 0x00000005080075a7 */ /* 0x000e62000800017f */
[----:B------:R-:W-:-:S05]  /*5e00*/  VIADD R0, R7, 0x1 ;  /* 0x0000000107007836 */ /* 0x000fca0000000000 */
[----:B------:R-:W-:-:S04]  /*5e10*/  ISETP.NE.AND P1, PT, R0, 0xe, PT ;  /* 0x0000000e0000780c */ /* 0x000fc80003f25270 */
[----:B------:R-:W-:Y:S02]  /*5e20*/  SEL R3, RZ, 0x1, P1 ;  /* 0x00000001ff037807 */ /* 0x000fe40000800000 */
[----:B------:R-:W-:Y:S02]  /*5e30*/  SEL R7, R0, RZ, P1 ;  /* 0x000000ff00077207 */ /* 0x000fe40000800000 */
[----:B------:R-:W-:-:S03]  /*5e40*/  LOP3.LUT R6, R6, R3, RZ, 0x3c, !PT ;  /* 0x0000000306067212 */ /* 0x000fc600078e3cff */
[----:B0-----:R-:W-:Y:S01]  /*5e50*/  IMAD R9, R7, 0x8, R2 ;  /* 0x0000000807097824 */ /* 0x001fe200078e0202 */
[----:B------:R-:W-:Y:S01]  /*5e60*/  SHF.L.U32 R4, R6, 0x1f, RZ ;  /* 0x0000001f06047819 */ /* 0x000fe200000006ff */
[----:B-1----:R-:W-:Y:S06]  /*5e70*/  @!P0 BRA `(.L_x_124) ;  /* 0x0000000800608947 */ /* 0x002fec0003800000 */
.L_x_147:
        /* <DEDUP_REMOVED lines=9> */
.L_x_148:
        /* <DEDUP_REMOVED lines=9> */
.L_x_149:
        /* <DEDUP_REMOVED lines=9> */
.L_x_150:
        /* <DEDUP_REMOVED lines=9> */
.L_x_151:
        /* <DEDUP_REMOVED lines=9> */
.L_x_152:
        /* <DEDUP_REMOVED lines=9> */
.L_x_153:
        /* <DEDUP_REMOVED lines=9> */
.L_x_154:
        /* <DEDUP_REMOVED lines=9> */
.L_x_155:
        /* <DEDUP_REMOVED lines=9> */
.L_x_156:
[----:B------:R-:W1:Y:S01]  /*6390*/  SYNCS.PHASECHK.TRANS64.TRYWAIT P0, [R8+URZ], R5 ;  /* 0x00000005080075a7 */ /* 0x000e62000800017f */
[----:B------:R-:W-:-:S05]  /*63a0*/  VIADD R0, R7, 0x1 ;  /* 0x0000000107007836 */ /* 0x000fca0000000000 */
[----:B------:R-:W-:-:S04]  /*63b0*/  ISETP.NE.AND P1, PT, R0, 0xe, PT ;  /* 0x0000000e0000780c */ /* 0x000fc80003f25270 */
[----:B------:R-:W-:Y:S02]  /*63c0*/  SEL R3, RZ, 0x1, P1 ;  /* 0x00000001ff037807 */ /* 0x000fe40000800000 */
[----:B------:R-:W-:Y:S02]  /*63d0*/  SEL R7, R0, RZ, P1 ;  /* 0x000000ff00077207 */ /* 0x000fe40000800000 */
[----:B0-----:R-:W-:-:S03]  /*63e0*/  LOP3.LUT R9, R6, R3, RZ, 0x3c, !PT ;  /* 0x0000000306097212 */ /* 0x001fc600078e3cff */
[----:B------:R-:W-:Y:S01]  /*63f0*/  IMAD R11, R7, 0x8, R2 ;  /* 0x00000008070b7824 */ /* 0x000fe200078e0202 */
[----:B------:R-:W-:Y:S01]  /*6400*/  SHF.L.U32 R6, R9, 0x1f, RZ ;  /* 0x0000001f09067819 */ /* 0x000fe200000006ff */
[----:B-1----:R-:W-:Y:S06]  /*6410*/  @!P0 BRA `(.L_x_134) ;  /* 0x0000000400c08947 */ /* 0x002fec0003800000 */
.L_x_157:
[----:B------:R-:W1:Y:S01]  /*6420*/  SYNCS.PHASECHK.TRANS64.TRYWAIT P0, [R11+URZ], R6 ;  /* 0x000000060b0075a7 */ /* 0x000e62000800017f */
[----:B------:R-:W-:-:S05]  /*6430*/  VIADD R0, R7, 0x1 ;  /* 0x0000000107007836 */ /* 0x000fca0000000000 */
[----:B------:R-:W-:-:S04]  /*6440*/  ISETP.NE.AND P1, PT, R0, 0xe, PT ;  /* 0x0000000e0000780c */ /* 0x000fc80003f25270 */
[----:B------:R-:W-:Y:S02]  /*6450*/  SEL R4, RZ, 0x1, P1 ;  /* 0x00000001ff047807 */ /* 0x000fe40000800000 */
[----:B------:R-:W-:Y:S02]  /*6460*/  SEL R3, R0, RZ, P1 ;  /* 0x000000ff00037207 */ /* 0x000fe40000800000 */
[----:B------:R-:W-:Y:S01]  /*6470*/  LOP3.LUT R0, R9, R4, RZ, 0x3c, !PT ;  /* 0x0000000409007212 */ /* 0x000fe200078e3cff */
[----:B-1----:R-:W-:Y:S06]  /*6480*/  @!P0 BRA `(.L_x_135) ;  /* 0x0000000400b88947 */ /* 0x002fec0003800000 */
.L_x_158:
[----:B------:R-:W-:Y:S01]  /*6490*/  IMAD R3, R3, 0x8, R2 ;  /* 0x0000000803037824 */ /* 0x000fe200078e0202 */
[----:B------:R-:W-:-:S07]  /*64a0*/  SHF.L.U32 R0, R0, 0x1f, RZ ;  /* 0x0000001f00007819 */ /* 0x000fce00000006ff */
.L_x_136:
[----:B--2---:R2:W3:Y:S02]  /*64b0*/  SYNCS.PHASECHK.TRANS64.TRYWAIT P0, [R3+URZ], R0 ;  /* 0x00000000030075a7 */ /* 0x0044e4000800017f */
[----:B---3--:R-:W-:Y:S05]  /*64c0*/  @!P0 NANOSLEEP.SYNCS 0x989680 ;  /* 0x009896800000895d */ /* 0x008fea0003900000 */
[----:B------:R-:W3:Y:S02]  /*64d0*/  @!P0 SYNCS.PHASECHK.TRANS64 P0, [R3+URZ], R0 ;  /* 0x00000000030085a7 */ /* 0x000ee4000800007f */
[----:B---3--:R-:W-:Y:S05]  /*64e0*/  @!P0 BRA `(.L_x_136) ;  /* 0xfffffffc00f08947 */ /* 0x008fea000383ffff */
.L_x_121:
[----:B------:R-:W-:Y:S05]  /*64f0*/  BSYNC B0 ;  /* 0x0000000000007941 */ /* 0x000fea0003800000 */
.L_x_120:
[----:B------:R-:W-:Y:S05]  /*6500*/  EXIT ;  /* 0x000000000000794d */ /* 0x000fea0003800000 */
.L_x_20:
[----:B-1----:R1:W2:Y:S02]  /*6510*/  SYNCS.PHASECHK.TRANS64.TRYWAIT P0, [R65+URZ], R0 ;  /* 0x00000000410075a7 */ /* 0x0022a4000800017f */
[----:B--2---:R-:W-:Y:S05]  /*6520*/  @!P0 NANOSLEEP.SYNCS 0x989680 ;  /* 0x009896800000895d */ /* 0x004fea0003900000 */
[----:B------:R-:W2:Y:S02]  /*6530*/  @!P0 SYNCS.PHASECHK.TRANS64 P0, [R65+URZ], R0 ;  /* 0x00000000410085a7 */ /* 0x000ea4000800007f */
[----:B--2---:R-:W-:Y:S05]  /*6540*/  @!P0 BRA `(.L_x_20) ;  /* 0xfffffffc00f08947 */ /* 0x004fea000383ffff */
[----:B------:R-:W-:Y:S05]  /*6550*/  BRA `(.L_x_137) ;  /* 0xffffffb000e07947 */ /* 0x000fea000383ffff */
.L_x_25:
[----:B--2---:R2:W3:Y:S02]  /*6560*/  SYNCS.PHASECHK.TRANS64.TRYWAIT P1, [R3+URZ], R0 ;  /* 0x00000000030075a7 */ /* 0x0044e4000802017f */
[----:B---3--:R-:W-:Y:S05]  /*6570*/  @!P1 NANOSLEEP.SYNCS 0x989680 ;  /* 0x009896800000995d */ /* 0x008fea0003900000 */
[----:B------:R-:W3:Y:S02]  /*6580*/  @!P1 SYNCS.PHASECHK.TRANS64 P1, [R3+URZ], R0 ;  /* 0x00000000030095a7 */ /* 0x000ee4000802007f */
[----:B---3--:R-:W-:Y:S05]  /*6590*/  @!P1 BRA `(.L_x_25) ;  /* 0xfffffffc00f09947 */ /* 0x008fea000383ffff */
[----:B------:R-:W-:Y:S05]  /*65a0*/  BRA `(.L_x_24) ;  /* 0xffffffb400447947 */ /* 0x000fea000383ffff */
.L_x_30:
[----:B--2---:R-:W-:-:S04]  /*65b0*/  IMAD.U32 R5, RZ, RZ, UR4 ;  /* 0x00000004ff057e24 */ /* 0x004fc8000f8e00ff */
[----:B------:R2:W3:Y:S03]  /*65c0*/  SYNCS.PHASECHK.TRANS64.TRYWAIT P1, [R5+URZ], R4 ;  /* 0x00000004050075a7 */ /* 0x0004e6000802017f */
[----:B---3--:R-:W-:Y:S05]  /*65d0*/  @!P1 NANOSLEEP.SYNCS 0x989680 ;  /* 0x009896800000995d */ /* 0x008fea0003900000 */
[----:B------:R-:W3:Y:S02]  /*65e0*/  @!P1 SYNCS.PHASECHK.TRANS64 P1, [R5+URZ], R4 ;  /* 0x00000004050095a7 */ /* 0x000ee4000802007f */
[----:B---3--:R-:W-:Y:S05]  /*65f0*/  @!P1 BRA `(.L_x_30) ;  /* 0xfffffffc00ec9947 */ /* 0x008fea000383ffff */
[----:B------:R-:W-:Y:S05]  /*6600*/  BRA `(.L_x_29) ;  /* 0xffffffb400fc7947 */ /* 0x000fea000383ffff */
.L_x_38:
[----:B-1----:R1:W2:Y:S02]  /*6610*/  SYNCS.PHASECHK.TRANS64.TRYWAIT P0, [R65+URZ+0x10], R0 ;  /* 0x00001000410075a7 */ /* 0x0022a4000800017f */
[----:B--2---:R-:W-:Y:S05]  /*6620*/  @!P0 NANOSLEEP.SYNCS 0x989680 ;  /* 0x009896800000895d */ /* 0x004fea0003900000 */
[----:B------:R-:W2:Y:S02]  /*6630*/  @!P0 SYNCS.PHASECHK.TRANS64 P0, [R65+URZ+0x10], R0 ;  /* 0x00001000410085a7 */ /* 0x000ea4000800007f */
[----:B--2---:R-:W-:Y:S05]  /*6640*/  @!P0 BRA `(.L_x_38) ;  /* 0xfffffffc00f08947 */ /* 0x004fea000383ffff */
[----:B------:R-:W-:Y:S05]  /*6650*/  BRA `(.L_x_138) ;  /* 0xffffffbc00547947 */ /* 0x000fea000383ffff */
.L_x_107:
[----:B------:R-:W-:Y:S01]  /*6660*/  BSSY B1, `(.L_x_139) ;  /* 0x0000006000017945 */ /* 0x000fe20003800000 */
[----:B------:R-:W-:-:S07]  /*6670*/  IMAD.MOV.U32 R15, RZ, RZ, -0x1 ;  /* 0xffffffffff0f7424 */ /* 0x000fce00078e00ff */
[----:B-----5:R-:W-:Y:S05]  /*6680*/  WARPSYNC.COLLECTIVE R15, `(.L_x_140) ;  /* 0x000000000f0c7348 */ /* 0x020fea0003c00000 */
[----:B------:R-:W-:Y:S02]  /*6690*/  ELECT P6, UR62, PT ;  /* 0x00000000003e782f */ /* 0x000fe400038c0000 */
[----:B------:R-:W-:Y:S01]  /*66a0*/  MOV R14, UR62 ;  /* 0x0000003e000e7c02 */ /* 0x000fe20008000f00 */
[----:B-----5:R-:W-:Y:S10]  /*66b0*/  ENDCOLLECTIVE ;  /* 0x000000000000791b */ /* 0x020ff40003800000 */
.L_x_140:
[----:B------:R-:W-:Y:S05]  /*66c0*/  BSYNC B1 ;  /* 0x0000000000017941 */ /* 0x000fea0003800000 */
.L_x_139:
[----:B------:R-:W-:Y:S05]  /*66d0*/  BRA `(.L_x_141) ;  /* 0xffffffe8007c7947 */ /* 0x000fea000383ffff */
.L_x_110:
[----:B0-----:R0:W1:Y:S02]  /*66e0*/  SYNCS.PHASECHK.TRANS64.TRYWAIT P1, [R10+URZ+0x70], R5 ;  /* 0x000070050a0075a7 */ /* 0x001064000802017f */
[----:B-1----:R-:W-:Y:S05]  /*66f0*/  @!P1 NANOSLEEP.SYNCS 0x989680 ;  /* 0x009896800000995d */ /* 0x002fea0003900000 */
[----:B------:R-:W1:Y:S02]  /*6700*/  @!P1 SYNCS.PHASECHK.TRANS64 P1, [R10+URZ+0x70], R5 ;  /* 0x000070050a0095a7 */ /* 0x000e64000802007f */
[----:B-1----:R-:W-:Y:S05]  /*6710*/  @!P1 BRA `(.L_x_110) ;  /* 0xfffffffc00f09947 */ /* 0x002fea000383ffff */
[----:B------:R-:W-:Y:S05]  /*6720*/  BRA `(.L_x_142) ;  /* 0xffffffe800b47947 */ /* 0x000fea000383ffff */
.L_x_119:
[----:B------:R-:W-:Y:S01]  /*6730*/  BSSY B0, `(.L_x_143) ;  /* 0x0000006000007945 */ /* 0x000fe20003800000 */
[----:B------:R-:W-:-:S07]  /*6740*/  IMAD.MOV.U32 R15, RZ, RZ, -0x1 ;  /* 0xffffffffff0f7424 */ /* 0x000fce00078e00ff */
[----:B-----5:R-:W-:Y:S05]  /*6750*/  WARPSYNC.COLLECTIVE R15, `(.L_x_144) ;  /* 0x000000000f0c7348 */ /* 0x020fea0003c00000 */
[----:B------:R-:W-:Y:S02]  /*6760*/  ELECT P6, UR62, PT ;  /* 0x00000000003e782f */ /* 0x000fe400038c0000 */
[----:B------:R-:W-:Y:S01]  /*6770*/  MOV R14, UR62 ;  /* 0x0000003e000e7c02 */ /* 0x000fe20008000f00 */
[----:B-----5:R-:W-:Y:S10]  /*6780*/  ENDCOLLECTIVE ;  /* 0x000000000000791b */ /* 0x020ff40003800000 */
.L_x_144:
[----:B------:R-:W-:Y:S05]  /*6790*/  BSYNC B0 ;  /* 0x0000000000007941 */ /* 0x000fea0003800000 */
.L_x_143:
[----:B------:R-:W-:Y:S05]  /*67a0*/  BRA `(.L_x_145) ;  /* 0xfffffff4003c7947 */ /* 0x000fea000383ffff */
.L_x_123:
[----:B0-----:R0:W1:Y:S02]  /*67b0*/  SYNCS.PHASECHK.TRANS64.TRYWAIT P0, [R9+URZ], R4 ;  /* 0x00000004090075a7 */ /* 0x001064000800017f */
[----:B-1----:R-:W-:Y:S05]  /*67c0*/  @!P0 NANOSLEEP.SYNCS 0x989680 ;  /* 0x009896800000895d */ /* 0x002fea0003900000 */
[----:B------:R-:W1:Y:S02]  /*67d0*/  @!P0 SYNCS.PHASECHK.TRANS64 P0, [R9+URZ], R4 ;  /* 0x00000004090085a7 */ /* 0x000e64000800007f */
[----:B-1----:R-:W-:Y:S05]  /*67e0*/  @!P0 BRA `(.L_x_123) ;  /* 0xfffffffc00f08947 */ /* 0x002fea000383ffff */
[----:B------:R-:W-:Y:S05]  /*67f0*/  BRA `(.L_x_146) ;  /* 0xfffffff4007c7947 */ /* 0x000fea000383ffff */
.L_x_124:
[----:B0-----:R0:W1:Y:S02]  /*6800*/  SYNCS.PHASECHK.TRANS64.TRYWAIT P0, [R8+URZ], R5 ;  /* 0x00000005080075a7 */ /* 0x001064000800017f */
[----:B-1----:R-:W-:Y:S05]  /*6810*/  @!P0 NANOSLEEP.SYNCS 0x989680 ;  /* 0x009896800000895d */ /* 0x002fea0003900000 */
[----:B------:R-:W1:Y:S02]  /*6820*/  @!P0 SYNCS.PHASECHK.TRANS64 P0, [R8+URZ], R5 ;  /* 0x00000005080085a7 */ /* 0x000e64000800007f */
[----:B-1----:R-:W-:Y:S05]  /*6830*/  @!P0 BRA `(.L_x_124) ;  /* 0xfffffffc00f08947 */ /* 0x002fea000383ffff */
[----:B------:R-:W-:Y:S05]  /*6840*/  BRA `(.L_x_147) ;  /* 0xfffffff4008c7947 */ /* 0x000fea000383ffff */
.L_x_125:
[----:B0-----:R0:W1:Y:S02]  /*6850*/  SYNCS.PHASECHK.TRANS64.TRYWAIT P0, [R9+URZ], R4 ;  /* 0x00000004090075a7 */ /* 0x001064000800017f */
[----:B-1----:R-:W-:Y:S05]  /*6860*/  @!P0 NANOSLEEP.SYNCS 0x989680 ;  /* 0x009896800000895d */ /* 0x002fea0003900000 */
[----:B------:R-:W1:Y:S02]  /*6870*/  @!P0 SYNCS.PHASECHK.TRANS64 P0, [R9+URZ], R4 ;  /* 0x00000004090085a7 */ /* 0x000e64000800007f */
[----:B-1----:R-:W-:Y:S05]  /*6880*/  @!P0 BRA `(.L_x_125) ;  /* 0xfffffffc00f08947 */ /* 0x002fea000383ffff */
[----:B------:R-:W-:Y:S05]  /*6890*/  BRA `(.L_x_148) ;  /* 0xfffffff4009c7947 */ /* 0x000fea000383ffff */
.L_x_126:
[----:B0-----:R0:W1:Y:S02]  /*68a0*/  SYNCS.PHASECHK.TRANS64.TRYWAIT P0, [R8+URZ], R5 ;  /* 0x00000005080075a7 */ /* 0x001064000800017f */
[----:B-1----:R-:W-:Y:S05]  /*68b0*/  @!P0 NANOSLEEP.SYNCS 0x989680 ;  /* 0x009896800000895d */ /* 0x002fea0003900000 */
[----:B------:R-:W1:Y:S02]  /*68c0*/  @!P0 SYNCS.PHASECHK.TRANS64 P0, [R8+URZ], R5 ;  /* 0x00000005080085a7 */ /* 0x000e64000800007f */
[----:B-1----:R-:W-:Y:S05]  /*68d0*/  @!P0 BRA `(.L_x_126) ;  /* 0xfffffffc00f08947 */ /* 0x002fea000383ffff */
[----:B------:R-:W-:Y:S05]  /*68e0*/  BRA `(.L_x_149) ;  /* 0xfffffff400ac7947 */ /* 0x000fea000383ffff */
.L_x_127:
[----:B0-----:R0:W1:Y:S02]  /*68f0*/  SYNCS.PHASECHK.TRANS64.TRYWAIT P0, [R9+URZ], R4 ;  /* 0x00000004090075a7 */ /* 0x001064000800017f */
[----:B-1----:R-:W-:Y:S05]  /*6900*/  @!P0 NANOSLEEP.SYNCS 0x989680 ;  /* 0x009896800000895d */ /* 0x002fea0003900000 */
[----:B------:R-:W1:Y:S02]  /*6910*/  @!P0 SYNCS.PHASECHK.TRANS64 P0, [R9+URZ], R4 ;  /* 0x00000004090085a7 */ /* 0x000e64000800007f */
[----:B-1----:R-:W-:Y:S05]  /*6920*/  @!P0 BRA `(.L_x_127) ;  /* 0xfffffffc00f08947 */ /* 0x002fea000383ffff */
[----:B------:R-:W-:Y:S05]  /*6930*/  BRA `(.L_x_150) ;  /* 0xfffffff400bc7947 */ /* 0x000fea000383ffff */
.L_x_128:
[----:B0-----:R0:W1:Y:S02]  /*6940*/  SYNCS.PHASECHK.TRANS64.TRYWAIT P0, [R8+URZ], R5 ;  /* 0x00000005080075a7 */ /* 0x001064000800017f */
[----:B-1----:R-:W-:Y:S05]  /*6950*/  @!P0 NANOSLEEP.SYNCS 0x989680 ;  /* 0x009896800000895d */ /* 0x002fea0003900000 */
[----:B------:R-:W1:Y:S02]  /*6960*/  @!P0 SYNCS.PHASECHK.TRANS64 P0, [R8+URZ], R5 ;  /* 0x00000005080085a7 */ /* 0x000e64000800007f */
[----:B-1----:R-:W-:Y:S05]  /*6970*/  @!P0 BRA `(.L_x_128) ;  /* 0xfffffffc00f08947 */ /* 0x002fea000383ffff */
[----:B------:R-:W-:Y:S05]  /*6980*/  BRA `(.L_x_151) ;  /* 0xfffffff400cc7947 */ /* 0x000fea000383ffff */
.L_x_129:
[----:B0-----:R0:W1:Y:S02]  /*6990*/  SYNCS.PHASECHK.TRANS64.TRYWAIT P0, [R9+URZ], R4 ;  /* 0x00000004090075a7 */ /* 0x001064000800017f */
[----:B-1----:R-:W-:Y:S05]  /*69a0*/  @!P0 NANOSLEEP.SYNCS 0x989680 ;  /* 0x009896800000895d */ /* 0x002fea0003900000 */
[----:B------:R-:W1:Y:S02]  /*69b0*/  @!P0 SYNCS.PHASECHK.TRANS64 P0, [R9+URZ], R4 ;  /* 0x00000004090085a7 */ /* 0x000e64000800007f */
[----:B-1----:R-:W-:Y:S05]  /*69c0*/  @!P0 BRA `(.L_x_129) ;  /* 0xfffffffc00f08947 */ /* 0x002fea000383ffff */
[----:B------:R-:W-:Y:S05]  /*69d0*/  BRA `(.L_x_152) ;  /* 0xfffffff400dc7947 */ /* 0x000fea000383ffff */
.L_x_130:
[----:B0-----:R0:W1:Y:S02]  /*69e0*/  SYNCS.PHASECHK.TRANS64.TRYWAIT P0, [R8+URZ], R5 ;  /* 0x00000005080075a7 */ /* 0x001064000800017f */
[----:B-1----:R-:W-:Y:S05]  /*69f0*/  @!P0 NANOSLEEP.SYNCS 0x989680 ;  /* 0x009896800000895d */ /* 0x002fea0003900000 */
[----:B------:R-:W1:Y:S02]  /*6a00*/  @!P0 SYNCS.PHASECHK.TRANS64 P0, [R8+URZ], R5 ;  /* 0x00000005080085a7 */ /* 0x000e64000800007f */
[----:B-1----:R-:W-:Y:S05]  /*6a10*/  @!P0 BRA `(.L_x_130) ;  /* 0xfffffffc00f08947 */ /* 0x002fea000383ffff */
[----:B------:R-:W-:Y:S05]  /*6a20*/  BRA `(.L_x_153) ;  /* 0xfffffff400ec7947 */ /* 0x000fea000383ffff */
.L_x_131:
[----:B0-----:R0:W1:Y:S02]  /*6a30*/  SYNCS.PHASECHK.TRANS64.TRYWAIT P0, [R9+URZ], R4 ;  /* 0x00000004090075a7 */ /* 0x001064000800017f */
[----:B-1----:R-:W-:Y:S05]  /*6a40*/  @!P0 NANOSLEEP.SYNCS 0x989680 ;  /* 0x009896800000895d */ /* 0x002fea0003900000 */
[----:B------:R-:W1:Y:S02]  /*6a50*/  @!P0 SYNCS.PHASECHK.TRANS64 P0, [R9+URZ], R4 ;  /* 0x00000004090085a7 */ /* 0x000e64000800007f */
[----:B-1----:R-:W-:Y:S05]  /*6a60*/  @!P0 BRA `(.L_x_131) ;  /* 0xfffffffc00f08947 */ /* 0x002fea000383ffff */
[----:B------:R-:W-:Y:S05]  /*6a70*/  BRA `(.L_x_154) ;  /* 0xfffffff400fc7947 */ /* 0x000fea000383ffff */
.L_x_132:
[----:B0-----:R0:W1:Y:S02]  /*6a80*/  SYNCS.PHASECHK.TRANS64.TRYWAIT P0, [R8+URZ], R5 ;  /* 0x00000005080075a7 */ /* 0x001064000800017f */
[----:B-1----:R-:W-:Y:S05]  /*6a90*/  @!P0 NANOSLEEP.SYNCS 0x989680 ;  /* 0x009896800000895d */ /* 0x002fea0003900000 */
[----:B------:R-:W1:Y:S02]  /*6aa0*/  @!P0 SYNCS.PHASECHK.TRANS64 P0, [R8+URZ], R5 ;  /* 0x00000005080085a7 */ /* 0x000e64000800007f */
[----:B-1----:R-:W-:Y:S05]  /*6ab0*/  @!P0 BRA `(.L_x_132) ;  /* 0xfffffffc00f08947 */ /* 0x002fea000383ffff */
[----:B------:R-:W-:Y:S05]  /*6ac0*/  BRA `(.L_x_155) ;  /* 0xfffffff8000c7947 */ /* 0x000fea000383ffff */
.L_x_133:
[----:B0-----:R0:W1:Y:S02]  /*6ad0*/  SYNCS.PHASECHK.TRANS64.TRYWAIT P0, [R9+URZ], R4 ;  /* 0x00000004090075a7 */ /* 0x001064000800017f */
[----:B-1----:R-:W-:Y:S05]  /*6ae0*/  @!P0 NANOSLEEP.SYNCS 0x989680 ;  /* 0x009896800000895d */ /* 0x002fea0003900000 */
[----:B------:R-:W1:Y:S02]  /*6af0*/  @!P0 SYNCS.PHASECHK.TRANS64 P0, [R9+URZ], R4 ;  /* 0x00000004090085a7 */ /* 0x000e64000800007f */
[----:B-1----:R-:W-:Y:S05]  /*6b00*/  @!P0 BRA `(.L_x_133) ;  /* 0xfffffffc00f08947 */ /* 0x002fea000383ffff */
[----:B------:R-:W-:Y:S05]  /*6b10*/  BRA `(.L_x_156) ;  /* 0xfffffff8001c7947 */ /* 0x000fea000383ffff */
.L_x_134:
[----:B0-----:R0:W1:Y:S02]  /*6b20*/  SYNCS.PHASECHK.TRANS64.TRYWAIT P0, [R8+URZ], R5 ;  /* 0x00000005080075a7 */ /* 0x001064000800017f */
[----:B-1----:R-:W-:Y:S05]  /*6b30*/  @!P0 NANOSLEEP.SYNCS 0x989680 ;  /* 0x009896800000895d */ /* 0x002fea0003900000 */
[----:B------:R-:W1:Y:S02]  /*6b40*/  @!P0 SYNCS.PHASECHK.TRANS64 P0, [R8+URZ], R5 ;  /* 0x00000005080085a7 */ /* 0x000e64000800007f */
[----:B-1----:R-:W-:Y:S05]  /*6b50*/  @!P0 BRA `(.L_x_134) ;  /* 0xfffffffc00f08947 */ /* 0x002fea000383ffff */
[----:B------:R-:W-:Y:S05]  /*6b60*/  BRA `(.L_x_157) ;  /* 0xfffffff8002c7947 */ /* 0x000fea000383ffff */
.L_x_135:
[----:B-1----:R1:W2:Y:S02]  /*6b70*/  SYNCS.PHASECHK.TRANS64.TRYWAIT P0, [R11+URZ], R6 ;  /* 0x000000060b0075a7 */ /* 0x0022a4000800017f */
[----:B--2---:R-:W-:Y:S05]  /*6b80*/  @!P0 NANOSLEEP.SYNCS 0x989680 ;  /* 0x009896800000895d */ /* 0x004fea0003900000 */
[----:B------:R-:W2:Y:S02]  /*6b90*/  @!P0 SYNCS.PHASECHK.TRANS64 P0, [R11+URZ], R6 ;  /* 0x000000060b0085a7 */ /* 0x000ea4000800007f */
[----:B--2---:R-:W-:Y:S05]  /*6ba0*/  @!P0 BRA `(.L_x_135) ;  /* 0xfffffffc00f08947 */ /* 0x004fea000383ffff */
[----:B------:R-:W-:Y:S05]  /*6bb0*/  BRA `(.L_x_158) ;  /* 0xfffffff800347947 */ /* 0x000fea000383ffff */
.L_x_159:
[----:B------:R-:W-:-:S00]  /*6bc0*/  BRA `(.L_x_159) ;  /* 0xfffffffc00fc7947 */ /* 0x000fc0000383ffff */
[----:B------:R-:W-:-:S00]  /*6bd0*/  NOP ;  /* 0x0000000000007918 */ /* 0x000fc00000000000 */
        /* <DEDUP_REMOVED lines=10> */
.L_x_160:


//--------------------- .nv.global.init           --------------------------
	.section	.nv.global.init,"aw",@progbits
.nv.global.init:
	.type		$str$22,@object
	.size		$str$22,($str$23 - $str$22)
$str$22:
        /*0000*/ 	.byte	0x6b, 0x5f, 0x74, 0x69, 0x6c, 0x65, 0x5f, 0x63, 0x6f, 0x75, 0x6e, 0x74, 0x20, 0x3e, 0x3d, 0x20
        /*0010*/ 	.byte	0x31, 0x00
	.type		$str$23,@object
	.size		$str$23,(__unnamed_1 - $str$23)
$str$23:
        /*0012*/ 	.byte	0x2f, 0x74, 0x6d, 0x70, 0x2f, 0x63, 0x75, 0x74, 0x6c, 0x61, 0x73, 0x73, 0x5f, 0x73, 0x77, 0x65
        /*0022*/ 	.byte	0x65, 0x70, 0x5f, 0x73, 0x72, 0x63, 0x2f, 0x69, 0x6e, 0x63, 0x6c, 0x75, 0x64, 0x65, 0x2f, 0x63
        /*0032*/ 	.byte	0x75, 0x74, 0x6c, 0x61, 0x73, 0x73, 0x2f, 0x67, 0x65, 0x6d, 0x6d, 0x2f, 0x63, 0x6f, 0x6c, 0x6c
        /*0042*/ 	.byte	0x65, 0x63, 0x74, 0x69, 0x76, 0x65, 0x2f, 0x73, 0x6d, 0x39, 0x30, 0x5f, 0x6d, 0x6d, 0x61, 0x5f
        /*0052*/ 	.byte	0x74, 0x6d, 0x61, 0x5f, 0x67, 0x6d, 0x6d, 0x61, 0x5f, 0x73, 0x73, 0x5f, 0x77, 0x61, 0x72, 0x70
        /*0062*/ 	.byte	0x73, 0x70, 0x65, 0x63, 0x69, 0x61, 0x6c, 0x69, 0x7a, 0x65, 0x64, 0x2e, 0x68, 0x70, 0x70, 0x00
	.type		__unnamed_1,@object
	.size		__unnamed_1,(.L_0 - __unnamed_1)
__unnamed_1:
        /*0072*/ 	.byte	0x76, 0x6f, 0x69, 0x64, 0x20, 0x63, 0x75, 0x74, 0x6c, 0x61, 0x73, 0x73, 0x3a, 0x3a, 0x67, 0x65
        /* <DEDUP_REMOVED lines=180> */
        /*0bc2*/ 	.byte	0x64, 0x65, 0x6e, 0x74, 0x69, 0x74, 0x79, 0x5d, 0x00
.L_0:


//--------------------- .nv.shared._ZN7cutlass13device_kernelINS_4gemm6kernel13GemmUniversalIN4cute5tupleIJiiiiEEENS1_10collective13CollectiveMmaINS1_34MainloopSm90TmaGmmaWarpSpecializedILi14ENS5_IJNS4_1CILi2EEESB_NSA_ILi1EEEEEENS1_32KernelTmaWarpSpecializedPingpongEEENS5_IJNSA_ILi64EEESG_SG_EEENS_6half_tENS5_IJlSC_lEEESI_SJ_NS4_8TiledMMAINS4_8MMA_AtomIJNS4_4SM904GMMA25MMA_64x64x16_F32F16F16_SSILNSN_5MajorE0ELSP_0ELNSN_7ScaleInE1ELSQ_1EEEEEENS4_6LayoutINS5_IJSC_SC_SC_EEENS5_IJNSA_ILi0EEESV_SV_EEEEENS5_IJNS4_10UnderscoreESY_SY_EEEEENS4_23SM90_TMA_LOAD_MULTICASTENS4_14ComposedLayoutINS4_7SwizzleILi3ELi4ELi3EEENS4_18smem_ptr_flag_bitsILi16EEENST_INS5_IJNSA_ILi8EEESG_EEENS5_IJSG_SC_EEEEEEEvNS4_8identityES11_S1B_vS1C_EENS_8epilogue10collective6detail29Sm90TmaWarpSpecializedAdapterINS1F_15DefaultEpilogueISI_SJ_SJ_NS1E_6thread17LinearCombinationISI_Li1EffLNS1J_9ScaleType4KindE0ELNS_15FloatRoundStyleE2ESI_EENS1_15EpilogueDefaultEEEEEvvEEEEvNT_6ParamsE --------------------------
	.section	.nv.shared._ZN7cutlass13device_kernelINS_4gemm6kernel13GemmUniversalIN4cute5tupleIJiiiiEEENS1_10collective13CollectiveMmaINS1_34MainloopSm90TmaGmmaWarpSpecializedILi14ENS5_IJNS4_1CILi2EEESB_NSA_ILi1EEEEEENS1_32KernelTmaWarpSpecializedPingpongEEENS5_IJNSA_ILi64EEESG_SG_EEENS_6half_tENS5_IJlSC_lEEESI_SJ_NS4_8TiledMMAINS4_8MMA_AtomIJNS4_4SM904GMMA25MMA_64x64x16_F32F16F16_SSILNSN_5MajorE0ELSP_0ELNSN_7ScaleInE1ELSQ_1EEEEEENS4_6LayoutINS5_IJSC_SC_SC_EEENS5_IJNSA_ILi0EEESV_SV_EEEEENS5_IJNS4_10UnderscoreESY_SY_EEEEENS4_23SM90_TMA_LOAD_MULTICASTENS4_14ComposedLayoutINS4_7SwizzleILi3ELi4ELi3EEENS4_18smem_ptr_flag_bitsILi16EEENST_INS5_IJNSA_ILi8EEESG_EEENS5_IJSG_SC_EEEEEEEvNS4_8identityES11_S1B_vS1C_EENS_8epilogue10collective6detail29Sm90TmaWarpSpecializedAdapterINS1F_15DefaultEpilogueISI_SJ_SJ_NS1E_6thread17LinearCombinationISI_Li1EffLNS1J_9ScaleType4KindE0ELNS_15FloatRoundStyleE2ESI_EENS1_15EpilogueDefaultEEEEEvvEEEEvNT_6ParamsE,"aw",@nobits
	.sectionflags	@""
	.align	16
	.zero		1024


//--------------------- .nv.shared.reserved.0     --------------------------
	.section	.nv.shared.reserved.0,"aw",@nobits
	.weak		__nv_reservedSMEM_offset_0_alias
	.size		__nv_reservedSMEM_offset_0_alias, 0, 0
	.other		__nv_reservedSMEM_offset_0_alias,@"STO_CUDA_RESERVED_SHARED STV_DEFAULT"
__nv_reservedSMEM_offset_0_alias:
	.zero		0


//--------------------- .nv.global                --------------------------
	.section	.nv.global,"aw",@nobits
.nv.global:
	.type		_ZN40_INTERNAL_21d37291_4_k_cu_eec73cd7_231674cute1_E,@object
	.size		_ZN40_INTERNAL_21d37291_4_k_cu_eec73cd7_231674cute1_E,(_ZN40_INTERNAL_21d37291_4_k_cu_eec73cd7_231674cuda3std3__45__cpo6cbeginE - _ZN40_INTERNAL_21d37291_4_k_cu_eec73cd7_231674cute1_E)
_ZN40_INTERNAL_21d37291_4_k_cu_eec73cd7_231674cute1_E:
	.zero		1
	.type		_ZN40_INTERNAL_21d37291_4_k_cu_eec73cd7_231674cuda3std3__45__cpo6cbeginE,@object
	.size		_ZN40_INTERNAL_21d37291_4_k_cu_eec73cd7_231674cuda3std3__45__cpo6cbeginE,(_ZN40_INTERNAL_21d37291_4_k_cu_eec73cd7_231674cuda3std3__48in_placeE - _ZN40_INTERNAL_21d37291_4_k_cu_eec73cd7_231674cuda3std3__45__cpo6cbeginE)
_ZN40_INTERNAL_21d37291_4_k_cu_eec73cd7_231674cuda3std3__45__cpo6cbeginE:
	.zero		1
	.type		_ZN40_INTERNAL_21d37291_4_k_cu_eec73cd7_231674cuda3std3__48in_placeE,@object
	.size		_ZN40_INTERNAL_21d37291_4_k_cu_eec73cd7_231674cuda3std3__48in_placeE,(_ZN40_INTERNAL_21d37291_4_k_cu_eec73cd7_231674cuda3std6ranges3__45__cpo9iter_moveE - _ZN40_INTERNAL_21d37291_4_k_cu_eec73cd7_231674cuda3std3__48in_placeE)
_ZN40_INTERNAL_21d37291_4_k_cu_eec73cd7_231674cuda3std3__48in_placeE:
	.zero		1
	.type		_ZN40_INTERNAL_21d37291_4_k_cu_eec73cd7_231674cuda3std6ranges3__45__cpo9iter_moveE,@object
	.size		_ZN40_INTERNAL_21d37291_4_k_cu_eec73cd7_231674cuda3std6ranges3__45__cpo9iter_moveE,(_ZN40_INTERNAL_21d37291_4_k_cu_eec73cd7_231674cuda3std3__45__cpo5beginE - _ZN40_INTERNAL_21d37291_4_k_cu_eec73cd7_231674cuda3std6ranges3__45__cpo9iter_moveE)
_ZN40_INTERNAL_21d37291_4_k_cu_eec73cd7_231674cuda3std6ranges3__45__cpo9iter_moveE:
	.zero		1
	.type		_ZN40_INTERNAL_21d37291_4_k_cu_eec73cd7_231674cuda3std3__45__cpo5beginE,@object
	.size		_ZN40_INTERNAL_21d37291_4_k_cu_eec73cd7_231674cuda3std3__45__cpo5beginE,(_ZN40_INTERNAL_21d37291_4_k_cu_eec73cd7_231674cuda3std3__442_GLOBAL__N__21d37291_4_k_cu_eec73cd7_231676ignoreE - _ZN40_INTERNAL_21d37291_4_k_cu_eec73cd7_231674cuda3std3__45__cpo5beginE)
_ZN40_INTERNAL_21d37291_4_k_cu_eec73cd7_231674cuda3std3__45__cpo5beginE:
	.zero		1
	.type		_ZN40_INTERNAL_21d37291_4_k_cu_eec73cd7_231674cuda3std3__442_GLOBAL__N__21d37291_4_k_cu_eec73cd7_231676ignoreE,@object
	.size		_ZN40_INTERNAL_21d37291_4_k_cu_eec73cd7_231674cuda3std3__442_GLOBAL__N__21d37291_4_k_cu_eec73cd7_231676ignoreE,(_ZN40_INTERNAL_21d37291_4_k_cu_eec73cd7_231674cute7productE - _ZN40_INTERNAL_21d37291_4_k_cu_eec73cd7_231674cuda3std3__442_GLOBAL__N__21d37291_4_k_cu_eec73cd7_231676ignoreE)
_ZN40_INTERNAL_21d37291_4_k_cu_eec73cd7_231674cuda3std3__442_GLOBAL__N__21d37291_4_k_cu_eec73cd7_231676ignoreE:
	.zero		1
	.type		_ZN40_INTERNAL_21d37291_4_k_cu_eec73cd7_231674cute7productE,@object
	.size		_ZN40_INTERNAL_21d37291_4_k_cu_eec73cd7_231674cute7productE,(_ZN40_INTERNAL_21d37291_4_k_cu_eec73cd7_231674cuda3std3__45__cpo3endE - _ZN40_INTERNAL_21d37291_4_k_cu_eec73cd7_231674cute7productE)
_ZN40_INTERNAL_21d37291_4_k_cu_eec73cd7_231674cute7productE:
	.zero		1
	.type		_ZN40_INTERNAL_21d37291_4_k_cu_eec73cd7_231674cuda3std3__45__cpo3endE,@object
	.size		_ZN40_INTERNAL_21d37291_4_k_cu_eec73cd7_231674cuda3std3__45__cpo3endE,(_ZN40_INTERNAL_21d37291_4_k_cu_eec73cd7_231674cuda3std3__419piecewise_constructE - _ZN40_INTERNAL_21d37291_4_k_cu_eec73cd7_231674cuda3std3__45__cpo3endE)
_ZN40_INTERNAL_21d37291_4_k_cu_eec73cd7_231674cuda3std3__45__cpo3endE:
	.zero		1
	.type		_ZN40_INTERNAL_21d37291_4_k_cu_eec73cd7_231674cuda3std3__419piecewise_constructE,@object
	.size		_ZN40_INTERNAL_21d37291_4_k_cu_eec73cd7_231674cuda3std3__419piecewise_constructE,(_ZN40_INTERNAL_21d37291_4_k_cu_eec73cd7_231674cuda3std3__45__cpo4cendE - _ZN40_INTERNAL_21d37291_4_k_cu_eec73cd7_231674cuda3std3__419piecewise_constructE)
_ZN40_INTERNAL_21d37291_4_k_cu_eec73cd7_231674cuda3std3__419piecewise_constructE:
	.zero		1
	.type		_ZN40_INTERNAL_21d37291_4_k_cu_eec73cd7_231674cuda3std3__45__cpo4cendE,@object
	.size		_ZN40_INTERNAL_21d37291_4_k_cu_eec73cd7_231674cuda3std3__45__cpo4cendE,(_ZN40_INTERNAL_21d37291_4_k_cu_eec73cd7_231674cuda3std6ranges3__45__cpo4swapE - _ZN40_INTERNAL_21d37291_4_k_cu_eec73cd7_231674cuda3std3__45__cpo4cendE)
_ZN40_INTERNAL_21d37291_4_k_cu_eec73cd7_231674cuda3std3__45__cpo4cendE:
	.zero		1
	.type		_ZN40_INTERNAL_21d37291_4_k_cu_eec73cd7_231674cuda3std6ranges3__45__cpo4swapE,@object
	.size		_ZN40_INTERNAL_21d37291_4_k_cu_eec73cd7_231674cuda3std6ranges3__45__cpo4swapE,(.L_8 - _ZN40_INTERNAL_21d37291_4_k_cu_eec73cd7_231674cuda3std6ranges3__45__cpo4swapE)
_ZN40_INTERNAL_21d37291_4_k_cu_eec73cd7_231674cuda3std6ranges3__45__cpo4swapE:
	.zero		1
.L_8:


//--------------------- .nv.constant0._ZN7cutlass13device_kernelINS_4gemm6kernel13GemmUniversalIN4cute5tupleIJiiiiEEENS1_10collective13CollectiveMmaINS1_34MainloopSm90TmaGmmaWarpSpecializedILi14ENS5_IJNS4_1CILi2EEESB_NSA_ILi1EEEEEENS1_32KernelTmaWarpSpecializedPingpongEEENS5_IJNSA_ILi64EEESG_SG_EEENS_6half_tENS5_IJlSC_lEEESI_SJ_NS4_8TiledMMAINS4_8MMA_AtomIJNS4_4SM904GMMA25MMA_64x64x16_F32F16F16_SSILNSN_5MajorE0ELSP_0ELNSN_7ScaleInE1ELSQ_1EEEEEENS4_6LayoutINS5_IJSC_SC_SC_EEENS5_IJNSA_ILi0EEESV_SV_EEEEENS5_IJNS4_10UnderscoreESY_SY_EEEEENS4_23SM90_TMA_LOAD_MULTICASTENS4_14ComposedLayoutINS4_7SwizzleILi3ELi4ELi3EEENS4_18smem_ptr_flag_bitsILi16EEENST_INS5_IJNSA_ILi8EEESG_EEENS5_IJSG_SC_EEEEEEEvNS4_8identityES11_S1B_vS1C_EENS_8epilogue10collective6detail29Sm90TmaWarpSpecializedAdapterINS1F_15DefaultEpilogueISI_SJ_SJ_NS1E_6thread17LinearCombinationISI_Li1EffLNS1J_9ScaleType4KindE0ELNS_15FloatRoundStyleE2ESI_EENS1_15EpilogueDefaultEEEEEvvEEEEvNT_6ParamsE --------------------------
	.section	.nv.constant0._ZN7cutlass13device_kernelINS_4gemm6kernel13GemmUniversalIN4cute5tupleIJiiiiEEENS1_10collective13CollectiveMmaINS1_34MainloopSm90TmaGmmaWarpSpecializedILi14ENS5_IJNS4_1CILi2EEESB_NSA_ILi1EEEEEENS1_32KernelTmaWarpSpecializedPingpongEEENS5_IJNSA_ILi64EEESG_SG_EEENS_6half_tENS5_IJlSC_lEEESI_SJ_NS4_8TiledMMAINS4_8MMA_AtomIJNS4_4SM904GMMA25MMA_64x64x16_F32F16F16_SSILNSN_5MajorE0ELSP_0ELNSN_7ScaleInE1ELSQ_1EEEEEENS4_6LayoutINS5_IJSC_SC_SC_EEENS5_IJNSA_ILi0EEESV_SV_EEEEENS5_IJNS4_10UnderscoreESY_SY_EEEEENS4_23SM90_TMA_LOAD_MULTICASTENS4_14ComposedLayoutINS4_7SwizzleILi3ELi4ELi3EEENS4_18smem_ptr_flag_bitsILi16EEENST_INS5_IJNSA_ILi8EEESG_EEENS5_IJSG_SC_EEEEEEEvNS4_8identityES11_S1B_vS1C_EENS_8epilogue10collective6detail29Sm90TmaWarpSpecializedAdapterINS1F_15DefaultEpilogueISI_SJ_SJ_NS1E_6thread17LinearCombinationISI_Li1EffLNS1J_9ScaleType4KindE0ELNS_15FloatRoundStyleE2ESI_EENS1_15EpilogueDefaultEEEEEvvEEEEvNT_6ParamsE,"a",@progbits
	.sectionflags	@""
	.align	4
.nv.constant0._ZN7cutlass13device_kernelINS_4gemm6kernel13GemmUniversalIN4cute5tupleIJiiiiEEENS1_10collective13CollectiveMmaINS1_34MainloopSm90TmaGmmaWarpSpecializedILi14ENS5_IJNS4_1CILi2EEESB_NSA_ILi1EEEEEENS1_32KernelTmaWarpSpecializedPingpongEEENS5_IJNSA_ILi64EEESG_SG_EEENS_6half_tENS5_IJlSC_lEEESI_SJ_NS4_8TiledMMAINS4_8MMA_AtomIJNS4_4SM904GMMA25MMA_64x64x16_F32F16F16_SSILNSN_5MajorE0ELSP_0ELNSN_7ScaleInE1ELSQ_1EEEEEENS4_6LayoutINS5_IJSC_SC_SC_EEENS5_IJNSA_ILi0EEESV_SV_EEEEENS5_IJNS4_10UnderscoreESY_SY_EEEEENS4_23SM90_TMA_LOAD_MULTICASTENS4_14ComposedLayoutINS4_7SwizzleILi3ELi4ELi3EEENS4_18smem_ptr_flag_bitsILi16EEENST_INS5_IJNSA_ILi8EEESG_EEENS5_IJSG_SC_EEEEEEEvNS4_8identityES11_S1B_vS1C_EENS_8epilogue10collective6detail29Sm90TmaWarpSpecializedAdapterINS1F_15DefaultEpilogueISI_SJ_SJ_NS1E_6thread17LinearCombinationISI_Li1EffLNS1J_9ScaleType4KindE0ELNS_15FloatRoundStyleE2ESI_EENS1_15EpilogueDefaultEEEEEvvEEEEvNT_6ParamsE:
	.zero		1664


//--------------------- SYMBOLS --------------------------

	.type		.nv.reservedSmem.offset0,@object
	.size		.nv.reservedSmem.offset0,0x4
	.type		__assertfail,@function
